// auto-generated by cutlass_sweep.gemm — config: {"arch": "sm_100", "cluster_m": 2, "cluster_n": 2, "dtype": "fp16", "stages": 3, "tile_k": 64, "tile_m": 128, "tile_n": 64}
#include "cutlass/cutlass.h"
#include "cutlass/gemm/collective/collective_builder.hpp"
#include "cutlass/gemm/device/gemm_universal_adapter.h"
#include "cutlass/gemm/kernel/gemm_universal.hpp"
#include "cutlass/epilogue/collective/collective_builder.hpp"

using ElemA = cutlass::half_t;
using ElemB = cutlass::half_t;
using ElemCD = cutlass::half_t;
using Acc  = float;
using TileShape    = cute::Shape<cute::_128, cute::_64, cute::_64>;
using ClusterShape = cute::Shape<cute::_2, cute::_2, cute::_1>;

using CollectiveEpilogue = typename cutlass::epilogue::collective::CollectiveBuilder<
    cutlass::arch::Sm100, cutlass::arch::OpClassTensorOp,
    TileShape, ClusterShape,
    cutlass::epilogue::collective::EpilogueTileAuto,
    Acc, Acc,
    ElemCD, cutlass::layout::RowMajor, 128 / cutlass::sizeof_bits<ElemCD>::value,
    ElemCD, cutlass::layout::RowMajor, 128 / cutlass::sizeof_bits<ElemCD>::value,
    cutlass::epilogue::collective::EpilogueScheduleAuto
  >::CollectiveOp;

using CollectiveMainloop = typename cutlass::gemm::collective::CollectiveBuilder<
    cutlass::arch::Sm100, cutlass::arch::OpClassTensorOp,
    ElemA, cutlass::layout::RowMajor, 128 / cutlass::sizeof_bits<ElemA>::value,
    ElemB, cutlass::layout::ColumnMajor, 128 / cutlass::sizeof_bits<ElemB>::value,
    Acc,
    TileShape, ClusterShape,
    cutlass::gemm::collective::StageCount<3>,
    cutlass::gemm::collective::KernelScheduleAuto
  >::CollectiveOp;

using GemmKernel = cutlass::gemm::kernel::GemmUniversal<
    cute::Shape<int,int,int,int>,
    CollectiveMainloop,
    CollectiveEpilogue
>;
using Gemm = cutlass::gemm::device::GemmUniversalAdapter<GemmKernel>;

// Force the device kernel symbol into the cubin without needing a host main.
auto* _anchor = &cutlass::device_kernel<GemmKernel>;


// ===== COMPILED SASS (sm_100a) =====

	.target	sm_100a

	.elftype	@"ET_EXEC"


//--------------------- .note.nv.tkinfo           --------------------------
	.section	.note.nv.tkinfo,"",@"SHT_NOTE"
	.sectionflags	@"SHF_NOTE_NV_TKINFO"
	.tkinfo
        /*0018*/ 	.word	0x00000002
        /*0030*/ 	.string	""
        /*0030*/ 	.string	"ptxas"
        /*0030*/ 	.string	"Cuda compilation tools, release 13.0, V13.0.88"
        /*0030*/ 	.string	"Build cuda_13.0.r13.0/compiler.36424714_0"
        /*0030*/ 	.string	"-arch sm_100a -m 64 "



//--------------------- .note.nv.cuinfo           --------------------------
	.section	.note.nv.cuinfo,"",@"SHT_NOTE"
	.sectionflags	@"SHF_NOTE_NV_CUINFO"
        /*0018*/ 	.short	0x0002
        /*001a*/ 	.short	0x0064
        /*001c*/ 	.short	0x0082
	.zero		2


//--------------------- .nv.info                  --------------------------
	.section	.nv.info,"",@"SHT_CUDA_INFO"
	.align	4


	//----- nvinfo : EIATTR_REGCOUNT
	.align		4
        /*0000*/ 	.byte	0x04, 0x2f
        /*0002*/ 	.short	(.L_19 - .L_18)
	.align		4
.L_18:
        /*0004*/ 	.word	index@(_ZN7cutlass13device_kernelINS_4gemm6kernel13GemmUniversalIN4cute5tupleIJiiiiEEENS1_10collective13CollectiveMmaINS1_35MainloopSm100TmaUmmaWarpSpecializedILi3ELi2ELi4ENS5_IJNS4_1CILi2EEESB_NSA_ILi1EEEEEEEENS5_IJNSA_ILi128EEENSA_ILi64EEESG_EEENS_6half_tENS5_IJlSC_lEEESI_SJ_NS4_8TiledMMAINS4_8MMA_AtomIJNS4_26SM100_MMA_F16BF16_2x1SM_SSISI_SI_fLi128ELi64ELNS4_4UMMA5MajorE0ELSO_0ELNSN_7ScaleInE0ELSP_0EEEEEENS4_6LayoutINS5_IJSC_SC_SC_EEENS5_IJNSA_ILi0EEESU_SU_EEEEENS5_IJNS4_10UnderscoreESX_SX_EEEEENS4_28SM100_TMA_2SM_LOAD_MULTICASTENS4_14ComposedLayoutINS4_7SwizzleILi3ELi4ELi3EEENS4_18smem_ptr_flag_bitsILi16EEENSS_INS5_IJNSA_ILi8EEESG_EEENS5_IJSG_SC_EEEEEEEvNS4_8identityENS4_18SM100_TMA_2SM_LOADES1A_vS1B_EENS_8epilogue10collective18CollectiveEpilogueINS1E_23Sm100TmaWarpSpecializedILi3ELi2ELi16ELb1ELb0EEEJNS5_IJSG_SG_SG_EEENS5_IJNSS_ISG_SC_EENSS_INS5_IJNSA_ILi16EEESB_EEENS5_IJSC_NSA_ILi32EEEEEEEEEEESI_SJ_SI_SJ_NS1E_6fusion15FusionCallbacksIS1I_NS1R_17LinearCombinationISI_fSI_fLNS_15FloatRoundStyleE2EEES1J_S1Q_JEEENS4_5SM1004TMEM4LOAD26SM100_TMEM_LOAD_32dp32b16xENS4_13SM90_TMA_LOADENS11_INS12_ILi1ELi4ELi3EEES15_NSS_INS5_IJS16_S1L_EEENS5_IJS1L_SC_EEEEEEENS4_39AutoVectorizingCopyWithAssumedAlignmentILi128EEENS4_14SM90_TMA_STOREES26_S28_S28_EEEvvEEEEvNT_6ParamsE)
        /*0008*/ 	.word	0x00000046


	//----- nvinfo : EIATTR_FRAME_SIZE
	.align		4
.L_19:
        /*000c*/ 	.byte	0x04, 0x11
        /*000e*/ 	.short	(.L_21 - .L_20)
	.align		4
.L_20:
        /*0010*/ 	.word	index@($__internal_2_$__cuda_sm10x_tcgen05_guardrail_trap_unallocated_columns_being_dealloced)
        /*0014*/ 	.word	0x00000000


	//----- nvinfo : EIATTR_FRAME_SIZE
	.align		4
.L_21:
        /*0018*/ 	.byte	0x04, 0x11
        /*001a*/ 	.short	(.L_23 - .L_22)
	.align		4
.L_22:
        /*001c*/ 	.word	index@($__internal_1_$__cuda_sm10x_tcgen05_guardrail_trap_phase_invalid_during_alloc)
        /*0020*/ 	.word	0x00000000


	//----- nvinfo : EIATTR_FRAME_SIZE
	.align		4
.L_23:
        /*0024*/ 	.byte	0x04, 0x11
        /*0026*/ 	.short	(.L_25 - .L_24)
	.align		4
.L_24:
        /*0028*/ 	.word	index@($__internal_0_$__cuda_sm10x_tcgen05_guardrail_trap_col_being_dealloced_not_returned_by_alloc)
        /*002c*/ 	.word	0x00000000


	//----- nvinfo : EIATTR_FRAME_SIZE
	.align		4
.L_25:
        /*0030*/ 	.byte	0x04, 0x11
        /*0032*/ 	.short	(.L_27 - .L_26)
	.align		4
.L_26:
        /*0034*/ 	.word	index@(_ZN7cutlass13device_kernelINS_4gemm6kernel13GemmUniversalIN4cute5tupleIJiiiiEEENS1_10collective13CollectiveMmaINS1_35MainloopSm100TmaUmmaWarpSpecializedILi3ELi2ELi4ENS5_IJNS4_1CILi2EEESB_NSA_ILi1EEEEEEEENS5_IJNSA_ILi128EEENSA_ILi64EEESG_EEENS_6half_tENS5_IJlSC_lEEESI_SJ_NS4_8TiledMMAINS4_8MMA_AtomIJNS4_26SM100_MMA_F16BF16_2x1SM_SSISI_SI_fLi128ELi64ELNS4_4UMMA5MajorE0ELSO_0ELNSN_7ScaleInE0ELSP_0EEEEEENS4_6LayoutINS5_IJSC_SC_SC_EEENS5_IJNSA_ILi0EEESU_SU_EEEEENS5_IJNS4_10UnderscoreESX_SX_EEEEENS4_28SM100_TMA_2SM_LOAD_MULTICASTENS4_14ComposedLayoutINS4_7SwizzleILi3ELi4ELi3EEENS4_18smem_ptr_flag_bitsILi16EEENSS_INS5_IJNSA_ILi8EEESG_EEENS5_IJSG_SC_EEEEEEEvNS4_8identityENS4_18SM100_TMA_2SM_LOADES1A_vS1B_EENS_8epilogue10collective18CollectiveEpilogueINS1E_23Sm100TmaWarpSpecializedILi3ELi2ELi16ELb1ELb0EEEJNS5_IJSG_SG_SG_EEENS5_IJNSS_ISG_SC_EENSS_INS5_IJNSA_ILi16EEESB_EEENS5_IJSC_NSA_ILi32EEEEEEEEEEESI_SJ_SI_SJ_NS1E_6fusion15FusionCallbacksIS1I_NS1R_17LinearCombinationISI_fSI_fLNS_15FloatRoundStyleE2EEES1J_S1Q_JEEENS4_5SM1004TMEM4LOAD26SM100_TMEM_LOAD_32dp32b16xENS4_13SM90_TMA_LOADENS11_INS12_ILi1ELi4ELi3EEES15_NSS_INS5_IJS16_S1L_EEENS5_IJS1L_SC_EEEEEEENS4_39AutoVectorizingCopyWithAssumedAlignmentILi128EEENS4_14SM90_TMA_STOREES26_S28_S28_EEEvvEEEEvNT_6ParamsE)
        /*0038*/ 	.word	0x00000000


	//----- nvinfo : EIATTR_MIN_STACK_SIZE
	.align		4
.L_27:
        /*003c*/ 	.byte	0x04, 0x12
        /*003e*/ 	.short	(.L_29 - .L_28)
	.align		4
.L_28:
        /*0040*/ 	.word	index@(_ZN7cutlass13device_kernelINS_4gemm6kernel13GemmUniversalIN4cute5tupleIJiiiiEEENS1_10collective13CollectiveMmaINS1_35MainloopSm100TmaUmmaWarpSpecializedILi3ELi2ELi4ENS5_IJNS4_1CILi2EEESB_NSA_ILi1EEEEEEEENS5_IJNSA_ILi128EEENSA_ILi64EEESG_EEENS_6half_tENS5_IJlSC_lEEESI_SJ_NS4_8TiledMMAINS4_8MMA_AtomIJNS4_26SM100_MMA_F16BF16_2x1SM_SSISI_SI_fLi128ELi64ELNS4_4UMMA5MajorE0ELSO_0ELNSN_7ScaleInE0ELSP_0EEEEEENS4_6LayoutINS5_IJSC_SC_SC_EEENS5_IJNSA_ILi0EEESU_SU_EEEEENS5_IJNS4_10UnderscoreESX_SX_EEEEENS4_28SM100_TMA_2SM_LOAD_MULTICASTENS4_14ComposedLayoutINS4_7SwizzleILi3ELi4ELi3EEENS4_18smem_ptr_flag_bitsILi16EEENSS_INS5_IJNSA_ILi8EEESG_EEENS5_IJSG_SC_EEEEEEEvNS4_8identityENS4_18SM100_TMA_2SM_LOADES1A_vS1B_EENS_8epilogue10collective18CollectiveEpilogueINS1E_23Sm100TmaWarpSpecializedILi3ELi2ELi16ELb1ELb0EEEJNS5_IJSG_SG_SG_EEENS5_IJNSS_ISG_SC_EENSS_INS5_IJNSA_ILi16EEESB_EEENS5_IJSC_NSA_ILi32EEEEEEEEEEESI_SJ_SI_SJ_NS1E_6fusion15FusionCallbacksIS1I_NS1R_17LinearCombinationISI_fSI_fLNS_15FloatRoundStyleE2EEES1J_S1Q_JEEENS4_5SM1004TMEM4LOAD26SM100_TMEM_LOAD_32dp32b16xENS4_13SM90_TMA_LOADENS11_INS12_ILi1ELi4ELi3EEES15_NSS_INS5_IJS16_S1L_EEENS5_IJS1L_SC_EEEEEEENS4_39AutoVectorizingCopyWithAssumedAlignmentILi128EEENS4_14SM90_TMA_STOREES26_S28_S28_EEEvvEEEEvNT_6ParamsE)
        /*0044*/ 	.word	0x00000000
.L_29:


//--------------------- .nv.compat                --------------------------
	.section	.nv.compat,"",@"SHT_CUDA_COMPAT_INFO"
	.align	4
        /*0000*/ 	.byte	0x02, 0x09, 0x01, 0x00, 0x02, 0x02, 0x02, 0x00, 0x02, 0x05, 0x05, 0x00, 0x03, 0x07, 0x01, 0x01
        /*0010*/ 	.byte	0x02, 0x03, 0x01, 0x00, 0x02, 0x06, 0x01, 0x00, 0x04, 0x0b, 0x08, 0x00, 0x09, 0x00, 0x00, 0x00
        /*0020*/ 	.byte	0x00, 0x00, 0x00, 0x00


//--------------------- .nv.info._ZN7cutlass13device_kernelINS_4gemm6kernel13GemmUniversalIN4cute5tupleIJiiiiEEENS1_10collective13CollectiveMmaINS1_35MainloopSm100TmaUmmaWarpSpecializedILi3ELi2ELi4ENS5_IJNS4_1CILi2EEESB_NSA_ILi1EEEEEEEENS5_IJNSA_ILi128EEENSA_ILi64EEESG_EEENS_6half_tENS5_IJlSC_lEEESI_SJ_NS4_8TiledMMAINS4_8MMA_AtomIJNS4_26SM100_MMA_F16BF16_2x1SM_SSISI_SI_fLi128ELi64ELNS4_4UMMA5MajorE0ELSO_0ELNSN_7ScaleInE0ELSP_0EEEEEENS4_6LayoutINS5_IJSC_SC_SC_EEENS5_IJNSA_ILi0EEESU_SU_EEEEENS5_IJNS4_10UnderscoreESX_SX_EEEEENS4_28SM100_TMA_2SM_LOAD_MULTICASTENS4_14ComposedLayoutINS4_7SwizzleILi3ELi4ELi3EEENS4_18smem_ptr_flag_bitsILi16EEENSS_INS5_IJNSA_ILi8EEESG_EEENS5_IJSG_SC_EEEEEEEvNS4_8identityENS4_18SM100_TMA_2SM_LOADES1A_vS1B_EENS_8epilogue10collective18CollectiveEpilogueINS1E_23Sm100TmaWarpSpecializedILi3ELi2ELi16ELb1ELb0EEEJNS5_IJSG_SG_SG_EEENS5_IJNSS_ISG_SC_EENSS_INS5_IJNSA_ILi16EEESB_EEENS5_IJSC_NSA_ILi32EEEEEEEEEEESI_SJ_SI_SJ_NS1E_6fusion15FusionCallbacksIS1I_NS1R_17LinearCombinationISI_fSI_fLNS_15FloatRoundStyleE2EEES1J_S1Q_JEEENS4_5SM1004TMEM4LOAD26SM100_TMEM_LOAD_32dp32b16xENS4_13SM90_TMA_LOADENS11_INS12_ILi1ELi4ELi3EEES15_NSS_INS5_IJS16_S1L_EEENS5_IJS1L_SC_EEEEEEENS4_39AutoVectorizingCopyWithAssumedAlignmentILi128EEENS4_14SM90_TMA_STOREES26_S28_S28_EEEvvEEEEvNT_6ParamsE --------------------------
	.section	.nv.info._ZN7cutlass13device_kernelINS_4gemm6kernel13GemmUniversalIN4cute5tupleIJiiiiEEENS1_10collective13CollectiveMmaINS1_35MainloopSm100TmaUmmaWarpSpecializedILi3ELi2ELi4ENS5_IJNS4_1CILi2EEESB_NSA_ILi1EEEEEEEENS5_IJNSA_ILi128EEENSA_ILi64EEESG_EEENS_6half_tENS5_IJlSC_lEEESI_SJ_NS4_8TiledMMAINS4_8MMA_AtomIJNS4_26SM100_MMA_F16BF16_2x1SM_SSISI_SI_fLi128ELi64ELNS4_4UMMA5MajorE0ELSO_0ELNSN_7ScaleInE0ELSP_0EEEEEENS4_6LayoutINS5_IJSC_SC_SC_EEENS5_IJNSA_ILi0EEESU_SU_EEEEENS5_IJNS4_10UnderscoreESX_SX_EEEEENS4_28SM100_TMA_2SM_LOAD_MULTICASTENS4_14ComposedLayoutINS4_7SwizzleILi3ELi4ELi3EEENS4_18smem_ptr_flag_bitsILi16EEENSS_INS5_IJNSA_ILi8EEESG_EEENS5_IJSG_SC_EEEEEEEvNS4_8identityENS4_18SM100_TMA_2SM_LOADES1A_vS1B_EENS_8epilogue10collective18CollectiveEpilogueINS1E_23Sm100TmaWarpSpecializedILi3ELi2ELi16ELb1ELb0EEEJNS5_IJSG_SG_SG_EEENS5_IJNSS_ISG_SC_EENSS_INS5_IJNSA_ILi16EEESB_EEENS5_IJSC_NSA_ILi32EEEEEEEEEEESI_SJ_SI_SJ_NS1E_6fusion15FusionCallbacksIS1I_NS1R_17LinearCombinationISI_fSI_fLNS_15FloatRoundStyleE2EEES1J_S1Q_JEEENS4_5SM1004TMEM4LOAD26SM100_TMEM_LOAD_32dp32b16xENS4_13SM90_TMA_LOADENS11_INS12_ILi1ELi4ELi3EEES15_NSS_INS5_IJS16_S1L_EEENS5_IJS1L_SC_EEEEEEENS4_39AutoVectorizingCopyWithAssumedAlignmentILi128EEENS4_14SM90_TMA_STOREES26_S28_S28_EEEvvEEEEvNT_6ParamsE,"",@"SHT_CUDA_INFO"
	.sectionflags	@""
	.align	4


	//----- nvinfo : EIATTR_CUDA_API_VERSION
	.align		4
        /*0000*/ 	.byte	0x04, 0x37
        /*0002*/ 	.short	(.L_31 - .L_30)
.L_30:
        /*0004*/ 	.word	0x00000082


	//----- nvinfo : EIATTR_KPARAM_INFO
	.align		4
.L_31:
        /*0008*/ 	.byte	0x04, 0x17
        /*000a*/ 	.short	(.L_33 - .L_32)
.L_32:
        /*000c*/ 	.word	0x00000000
        /*0010*/ 	.short	0x0000
        /*0012*/ 	.short	0x0000
        /*0014*/ 	.byte	0x00, 0xf0, 0x01, 0x20


	//----- nvinfo : EIATTR_AT_ENTRY_FRAGMENTS
	.align		4
.L_33:
        /*0018*/ 	.byte	0x04, 0x4f
        /*001a*/ 	.short	(.L_35 - .L_34)


	//   ....[0]....
.L_34:
        /*001c*/ 	.word	0x00000007


	//----- nvinfo : EIATTR_RESERVED_SMEM_USED
	.align		4
.L_35:
        /*0020*/ 	.byte	0x01, 0x41
	.zero		2


	//----- nvinfo : EIATTR_SPARSE_MMA_MASK
	.align		4
        /*0024*/ 	.byte	0x03, 0x50
        /*0026*/ 	.short	0x0000


	//----- nvinfo : EIATTR_TCGEN05_2CTA_USED
	.align		4
        /*0028*/ 	.byte	0x01, 0x52
	.zero		2


	//----- nvinfo : EIATTR_MAXREG_COUNT
	.align		4
        /*002c*/ 	.byte	0x03, 0x1b
        /*002e*/ 	.short	0x00ff


	//----- nvinfo : EIATTR_NUM_BARRIERS
	.align		4
        /*0030*/ 	.byte	0x02, 0x4c
        /*0032*/ 	.byte	0x07
	.zero		1


	//----- nvinfo : EIATTR_EXTERNS
	.align		4
        /*0034*/ 	.byte	0x04, 0x0f
        /*0036*/ 	.short	(.L_37 - .L_36)


	//   ....[0]....
	.align		4
.L_36:
        /*0038*/ 	.word	index@(__assertfail)


	//----- nvinfo : EIATTR_MERCURY_ISA_VERSION
	.align		4
.L_37:
        /*003c*/ 	.byte	0x03, 0x5f
        /*003e*/ 	.short	0x0101


	//----- nvinfo : EIATTR_INT_WARP_WIDE_INSTR_OFFSETS
	.align		4
        /*0040*/ 	.byte	0x04, 0x31
        /*0042*/ 	.short	(.L_39 - .L_38)


	//   ....[0]....
.L_38:
        /*0044*/ 	.word	0x00000da0


	//   ....[1]....
        /*0048*/ 	.word	0x00000e50


	//   ....[2]....
        /*004c*/ 	.word	0x000042e0


	//   ....[3]....
        /*0050*/ 	.word	0x00004310


	//   ....[4]....
        /*0054*/ 	.word	0x00004330


	//   ....[5]....
        /*0058*/ 	.word	0x00004ef0


	//   ....[6]....
        /*005c*/ 	.word	0x00004fb0


	//   ....[7]....
        /*0060*/ 	.word	0x00005020


	//   ....[8]....
        /*0064*/ 	.word	0x00005150


	//   ....[9]....
        /*0068*/ 	.word	0x00005260


	//   ....[10]....
        /*006c*/ 	.word	0x000052a0


	//----- nvinfo : EIATTR_COOP_GROUP_MASK_REGIDS
	.align		4
.L_39:
        /*0070*/ 	.byte	0x04, 0x29
        /*0072*/ 	.short	(.L_41 - .L_40)


	//   ....[0]....
.L_40:
        /*0074*/ 	.word	0xffffffff


	//   ....[1]....
        /*0078*/ 	.word	0xffffffff


	//   ....[2]....
        /*007c*/ 	.word	0xffffffff


	//   ....[3]....
        /*0080*/ 	.word	0xffffffff


	//   ....[4]....
        /*0084*/ 	.word	0xffffffff


	//   ....[5]....
        /*0088*/ 	.word	0xffffffff


	//   ....[6]....
        /*008c*/ 	.word	0xffffffff


	//   ....[7]....
        /*0090*/ 	.word	0xffffffff


	//   ....[8]....
        /*0094*/ 	.word	0xffffffff


	//   ....[9]....
        /*0098*/ 	.word	0xffffffff


	//   ....[10]....
        /*009c*/ 	.word	0xffffffff


	//   ....[11]....
        /*00a0*/ 	.word	0xffffffff


	//   ....[12]....
        /*00a4*/ 	.word	0xffffffff


	//   ....[13]....
        /*00a8*/ 	.word	0xffffffff


	//----- nvinfo : EIATTR_COOP_GROUP_INSTR_OFFSETS
	.align		4
.L_41:
        /*00ac*/ 	.byte	0x04, 0x28
        /*00ae*/ 	.short	(.L_43 - .L_42)


	//   ....[0]....
.L_42:
        /*00b0*/ 	.word	0x000000b0


	//   ....[1]....
        /*00b4*/ 	.word	0x00000520


	//   ....[2]....
        /*00b8*/ 	.word	0x000006d0


	//   ....[3]....
        /*00bc*/ 	.word	0x00000850


	//   ....[4]....
        /*00c0*/ 	.word	0x00000950


	//   ....[5]....
        /*00c4*/ 	.word	0x00000ac0


	//   ....[6]....
        /*00c8*/ 	.word	0x00000c60


	//   ....[7]....
        /*00cc*/ 	.word	0x00000ec0


	//   ....[8]....
        /*00d0*/ 	.word	0x00002260


	//   ....[9]....
        /*00d4*/ 	.word	0x000030c0


	//   ....[10]....
        /*00d8*/ 	.word	0x00003590


	//   ....[11]....
        /*00dc*/ 	.word	0x000035c0


	//   ....[12]....
        /*00e0*/ 	.word	0x000041e0


	//   ....[13]....
        /*00e4*/ 	.word	0x000043f0


	//----- nvinfo : EIATTR_VRC_CTA_INIT_COUNT
	.align		4
.L_43:
        /*00e8*/ 	.byte	0x02, 0x4a
        /*00ea*/ 	.byte	0x80
	.zero		1


	//----- nvinfo : EIATTR_SYSCALL_OFFSETS
	.align		4
        /*00ec*/ 	.byte	0x04, 0x46
        /*00ee*/ 	.short	(.L_45 - .L_44)


	//   ....[0]....
.L_44:
        /*00f0*/ 	.word	0x00005f80


	//   ....[1]....
        /*00f4*/ 	.word	0x00006070


	//   ....[2]....
        /*00f8*/ 	.word	0x00006890


	//   ....[3]....
        /*00fc*/ 	.word	0x00007220


	//----- nvinfo : EIATTR_MBARRIER_INSTR_OFFSETS
	.align		4
.L_45:
        /*0100*/ 	.byte	0x04, 0x39
        /*0102*/ 	.short	(.L_47 - .L_46)


	//   ....[0]....
.L_46:
        /*0104*/ 	.word	0x00000660
        /*0108*/ 	.word	0x000000ff
        /*010c*/ 	.word	0x00000000
        /*0110*/ 	.short	0x0100
        /*0112*/ 	.byte	0x04
	.zero		1


	//   ....[1]....
        /*0114*/ 	.word	0x00000670
        /*0118*/ 	.word	0x000000ff
        /*011c*/ 	.word	0x00000018
        /*0120*/ 	.short	0x0100
        /*0122*/ 	.byte	0x04
	.zero		1


	//   ....[2]....
        /*0124*/ 	.word	0x00000680
        /*0128*/ 	.word	0x000000ff
        /*012c*/ 	.word	0x00000008
        /*0130*/ 	.short	0x0100
        /*0132*/ 	.byte	0x04
	.zero		1


	//   ....[3]....
        /*0134*/ 	.word	0x00000690
        /*0138*/ 	.word	0x000000ff
        /*013c*/ 	.word	0x00000020
        /*0140*/ 	.short	0x0100
        /*0142*/ 	.byte	0x04
	.zero		1


	//   ....[4]....
        /*0144*/ 	.word	0x000006a0
        /*0148*/ 	.word	0x000000ff
        /*014c*/ 	.word	0x00000010
        /*0150*/ 	.short	0x0100
        /*0152*/ 	.byte	0x04
	.zero		1


	//   ....[5]....
        /*0154*/ 	.word	0x000006b0
        /*0158*/ 	.word	0x000000ff
        /*015c*/ 	.word	0x00000028
        /*0160*/ 	.short	0x0100
        /*0162*/ 	.byte	0x04
	.zero		1


	//   ....[6]....
        /*0164*/ 	.word	0x000007e0
        /*0168*/ 	.word	0x000000ff
        /*016c*/ 	.word	0x00000030
        /*0170*/ 	.short	0x0100
        /*0172*/ 	.byte	0x04
	.zero		1


	//   ....[7]....
        /*0174*/ 	.word	0x000007f0
        /*0178*/ 	.word	0x000000ff
        /*017c*/ 	.word	0x00000048
        /*0180*/ 	.short	0x0100
        /*0182*/ 	.byte	0x04
	.zero		1


	//   ....[8]....
        /*0184*/ 	.word	0x00000800
        /*0188*/ 	.word	0x000000ff
        /*018c*/ 	.word	0x00000038
        /*0190*/ 	.short	0x0100
        /*0192*/ 	.byte	0x04
	.zero		1


	//   ....[9]....
        /*0194*/ 	.word	0x00000810
        /*0198*/ 	.word	0x000000ff
        /*019c*/ 	.word	0x00000050
        /*01a0*/ 	.short	0x0100
        /*01a2*/ 	.byte	0x04
	.zero		1


	//   ....[10]....
        /*01a4*/ 	.word	0x00000820
        /*01a8*/ 	.word	0x000000ff
        /*01ac*/ 	.word	0x00000040
        /*01b0*/ 	.short	0x0100
        /*01b2*/ 	.byte	0x04
	.zero		1


	//   ....[11]....
        /*01b4*/ 	.word	0x00000830
        /*01b8*/ 	.word	0x000000ff
        /*01bc*/ 	.word	0x00000058
        /*01c0*/ 	.short	0x0100
        /*01c2*/ 	.byte	0x04
	.zero		1


	//   ....[12]....
        /*01c4*/ 	.word	0x00000920
        /*01c8*/ 	.word	0x000000ff
        /*01cc*/ 	.word	0x00000060
        /*01d0*/ 	.short	0x0100
        /*01d2*/ 	.byte	0x06
	.zero		1


	//   ....[13]....
        /*01d4*/ 	.word	0x00000930
        /*01d8*/ 	.word	0x000000ff
        /*01dc*/ 	.word	0x00000068
        /*01e0*/ 	.short	0x0100
        /*01e2*/ 	.byte	0x06
	.zero		1


	//   ....[14]....
        /*01e4*/ 	.word	0x00000a70
        /*01e8*/ 	.word	0x000000ff
        /*01ec*/ 	.word	0x00000070
        /*01f0*/ 	.short	0x0100
        /*01f2*/ 	.byte	0x06
	.zero		1


	//   ....[15]....
        /*01f4*/ 	.word	0x00000a80
        /*01f8*/ 	.word	0x000000ff
        /*01fc*/ 	.word	0x00000080
        /*0200*/ 	.short	0x0100
        /*0202*/ 	.byte	0x06
	.zero		1


	//   ....[16]....
        /*0204*/ 	.word	0x00000a90
        /*0208*/ 	.word	0x000000ff
        /*020c*/ 	.word	0x00000078
        /*0210*/ 	.short	0x0100
        /*0212*/ 	.byte	0x06
	.zero		1


	//   ....[17]....
        /*0214*/ 	.word	0x00000aa0
        /*0218*/ 	.word	0x000000ff
        /*021c*/ 	.word	0x00000088
        /*0220*/ 	.short	0x0100
        /*0222*/ 	.byte	0x06
	.zero		1


	//   ....[18]....
        /*0224*/ 	.word	0x00000bd0
        /*0228*/ 	.word	0x000000ff
        /*022c*/ 	.word	0x00000090
        /*0230*/ 	.short	0x0100
        /*0232*/ 	.byte	0x04
	.zero		1


	//   ....[19]....
        /*0234*/ 	.word	0x00000be0
        /*0238*/ 	.word	0x000000ff
        /*023c*/ 	.word	0x000000b0
        /*0240*/ 	.short	0x0100
        /*0242*/ 	.byte	0x04
	.zero		1


	//   ....[20]....
        /*0244*/ 	.word	0x00000bf0
        /*0248*/ 	.word	0x000000ff
        /*024c*/ 	.word	0x00000098
        /*0250*/ 	.short	0x0100
        /*0252*/ 	.byte	0x04
	.zero		1


	//   ....[21]....
        /*0254*/ 	.word	0x00000c00
        /*0258*/ 	.word	0x000000ff
        /*025c*/ 	.word	0x000000b8
        /*0260*/ 	.short	0x0100
        /*0262*/ 	.byte	0x04
	.zero		1


	//   ....[22]....
        /*0264*/ 	.word	0x00000c10
        /*0268*/ 	.word	0x000000ff
        /*026c*/ 	.word	0x000000a0
        /*0270*/ 	.short	0x0100
        /*0272*/ 	.byte	0x04
	.zero		1


	//   ....[23]....
        /*0274*/ 	.word	0x00000c20
        /*0278*/ 	.word	0x000000ff
        /*027c*/ 	.word	0x000000c0
        /*0280*/ 	.short	0x0100
        /*0282*/ 	.byte	0x04
	.zero		1


	//   ....[24]....
        /*0284*/ 	.word	0x00000c30
        /*0288*/ 	.word	0x000000ff
        /*028c*/ 	.word	0x000000a8
        /*0290*/ 	.short	0x0100
        /*0292*/ 	.byte	0x04
	.zero		1


	//   ....[25]....
        /*0294*/ 	.word	0x00000c40
        /*0298*/ 	.word	0x000000ff
        /*029c*/ 	.word	0x000000c8
        /*02a0*/ 	.short	0x0100
        /*02a2*/ 	.byte	0x04
	.zero		1


	//   ....[26]....
        /*02a4*/ 	.word	0x00000d40
        /*02a8*/ 	.word	0x000000ff
        /*02ac*/ 	.word	0x000000d0
        /*02b0*/ 	.short	0x0100
        /*02b2*/ 	.byte	0x04
	.zero		1


	//   ....[27]....
        /*02b4*/ 	.word	0x00000d50
        /*02b8*/ 	.word	0x000000ff
        /*02bc*/ 	.word	0x000000e0
        /*02c0*/ 	.short	0x0100
        /*02c2*/ 	.byte	0x04
	.zero		1


	//   ....[28]....
        /*02c4*/ 	.word	0x00000d60
        /*02c8*/ 	.word	0x000000ff
        /*02cc*/ 	.word	0x000000d8
        /*02d0*/ 	.short	0x0100
        /*02d2*/ 	.byte	0x04
	.zero		1


	//   ....[29]....
        /*02d4*/ 	.word	0x00000d70
        /*02d8*/ 	.word	0x000000ff
        /*02dc*/ 	.word	0x000000e8
        /*02e0*/ 	.short	0x0100
        /*02e2*/ 	.byte	0x04
	.zero		1


	//   ....[30]....
        /*02e4*/ 	.word	0x00000e70
        /*02e8*/ 	.word	0x000000ff
        /*02ec*/ 	.word	0x000000f0
        /*02f0*/ 	.short	0x0100
        /*02f2*/ 	.byte	0x06
	.zero		1


	//   ....[31]....
        /*02f4*/ 	.word	0x00001aa0
        /*02f8*/ 	.word	0x00000000
        /*02fc*/ 	.word	0x000000e0
        /*0300*/ 	.short	0x010a
        /*0302*/ 	.byte	0xff
	.zero		1


	//   ....[32]....
        /*0304*/ 	.word	0x00001ad0
        /*0308*/ 	.word	0x00000000
        /*030c*/ 	.word	0x000000d0
        /*0310*/ 	.short	0x0101
        /*0312*/ 	.byte	0xff
	.zero		1


	//   ....[33]....
        /*0314*/ 	.word	0x00001b70
        /*0318*/ 	.word	0x000000ff
        /*031c*/ 	.word	0x00000018
        /*0320*/ 	.short	0x010a
        /*0322*/ 	.byte	0x04
	.zero		1


	//   ....[34]....
        /*0324*/ 	.word	0x00001c40
        /*0328*/ 	.word	0x000000ff
        /*032c*/ 	.word	0x00000018
        /*0330*/ 	.short	0x010a
        /*0332*/ 	.byte	0x21
	.zero		1


	//   ....[35]....
        /*0334*/ 	.word	0x00001df0
        /*0338*/ 	.word	0x000000ff
        /*033c*/ 	.word	0x00000018
        /*0340*/ 	.short	0x010a
        /*0342*/ 	.byte	0x05
	.zero		1


	//   ....[36]....
        /*0344*/ 	.word	0x00001f10
        /*0348*/ 	.word	0x000000ff
        /*034c*/ 	.word	0x00000068
        /*0350*/ 	.short	0x0101
        /*0352*/ 	.byte	0x0d
	.zero		1


	//   ....[37]....
        /*0354*/ 	.word	0x00001f30
        /*0358*/ 	.word	0x000000ff
        /*035c*/ 	.word	0x00000018
        /*0360*/ 	.short	0x010a
        /*0362*/ 	.byte	0x04
	.zero		1


	//   ....[38]....
        /*0364*/ 	.word	0x00001fb0
        /*0368*/ 	.word	0x000000ff
        /*036c*/ 	.word	0x00000018
        /*0370*/ 	.short	0x010a
        /*0372*/ 	.byte	0x11
	.zero		1


	//   ....[39]....
        /*0374*/ 	.word	0x00002150
        /*0378*/ 	.word	0x000000ff
        /*037c*/ 	.word	0x00000018
        /*0380*/ 	.short	0x010a
        /*0382*/ 	.byte	0x05
	.zero		1


	//   ....[40]....
        /*0384*/ 	.word	0x00002290
        /*0388*/ 	.word	0x00000003
        /*038c*/ 	.word	0x00000070
        /*0390*/ 	.short	0x010a
        /*0392*/ 	.byte	0xff
	.zero		1


	//   ....[41]....
        /*0394*/ 	.word	0x000023e0
        /*0398*/ 	.word	0x00000000
        /*039c*/ 	.word	0x00000000
        /*03a0*/ 	.short	0x0101
        /*03a2*/ 	.byte	0xff
	.zero		1


	//   ....[42]....
        /*03a4*/ 	.word	0x000029a0
        /*03a8*/ 	.word	0x000000ff
        /*03ac*/ 	.word	0x00000000
        /*03b0*/ 	.short	0x010a
        /*03b2*/ 	.byte	0x04
	.zero		1


	//   ....[43]....
        /*03b4*/ 	.word	0x00002a30
        /*03b8*/ 	.word	0x000000ff
        /*03bc*/ 	.word	0x00000000
        /*03c0*/ 	.short	0x010a
        /*03c2*/ 	.byte	0x05
	.zero		1


	//   ....[44]....
        /*03c4*/ 	.word	0x00002ad0
        /*03c8*/ 	.word	0x00000000
        /*03cc*/ 	.word	0x00000000
        /*03d0*/ 	.short	0x010a
        /*03d2*/ 	.byte	0xff
	.zero		1


	//   ....[45]....
        /*03d4*/ 	.word	0x00002c10
        /*03d8*/ 	.word	0x00000000
        /*03dc*/ 	.word	0x000000d0
        /*03e0*/ 	.short	0x010a
        /*03e2*/ 	.byte	0xff
	.zero		1


	//   ....[46]....
        /*03e4*/ 	.word	0x00002c80
        /*03e8*/ 	.word	0x00000000
        /*03ec*/ 	.word	0x00000000
        /*03f0*/ 	.short	0x0101
        /*03f2*/ 	.byte	0xff
	.zero		1


	//   ....[47]....
        /*03f4*/ 	.word	0x00002ca0
        /*03f8*/ 	.word	0x000000ff
        /*03fc*/ 	.word	0x00000080
        /*0400*/ 	.short	0x010a
        /*0402*/ 	.byte	0x04
	.zero		1


	//   ....[48]....
        /*0404*/ 	.word	0x00002dc0
        /*0408*/ 	.word	0x00000000
        /*040c*/ 	.word	0x00000070
        /*0410*/ 	.short	0x010a
        /*0412*/ 	.byte	0xff
	.zero		1


	//   ....[49]....
        /*0414*/ 	.word	0x00002ec0
        /*0418*/ 	.word	0x00000000
        /*041c*/ 	.word	0x00000000
        /*0420*/ 	.short	0x0101
        /*0422*/ 	.byte	0xff
	.zero		1


	//   ....[50]....
        /*0424*/ 	.word	0x00002f50
        /*0428*/ 	.word	0x000000ff
        /*042c*/ 	.word	0x00000080
        /*0430*/ 	.short	0x0106
        /*0432*/ 	.byte	0x04
	.zero		1


	//   ....[51]....
        /*0434*/ 	.word	0x00002f70
        /*0438*/ 	.word	0x000000ff
        /*043c*/ 	.word	0x00000080
        /*0440*/ 	.short	0x010a
        /*0442*/ 	.byte	0x04
	.zero		1


	//   ....[52]....
        /*0444*/ 	.word	0x00003000
        /*0448*/ 	.word	0x000000ff
        /*044c*/ 	.word	0x00000080
        /*0450*/ 	.short	0x0106
        /*0452*/ 	.byte	0x07
	.zero		1


	//   ....[53]....
        /*0454*/ 	.word	0x00003040
        /*0458*/ 	.word	0x00000000
        /*045c*/ 	.word	0x00000080
        /*0460*/ 	.short	0x010a
        /*0462*/ 	.byte	0xff
	.zero		1


	//   ....[54]....
        /*0464*/ 	.word	0x00003290
        /*0468*/ 	.word	0x000000ff
        /*046c*/ 	.word	0x00000008
        /*0470*/ 	.short	0x010a
        /*0472*/ 	.byte	0x05
	.zero		1


	//   ....[55]....
        /*0474*/ 	.word	0x000032b0
        /*0478*/ 	.word	0x000000ff
        /*047c*/ 	.word	0x00000008
        /*0480*/ 	.short	0x010a
        /*0482*/ 	.byte	0x05
	.zero		1


	//   ....[56]....
        /*0484*/ 	.word	0x00003440
        /*0488*/ 	.word	0x000000ff
        /*048c*/ 	.word	0x00000008
        /*0490*/ 	.short	0x010a
        /*0492*/ 	.byte	0x05
	.zero		1


	//   ....[57]....
        /*0494*/ 	.word	0x00003460
        /*0498*/ 	.word	0x000000ff
        /*049c*/ 	.word	0x00000008
        /*04a0*/ 	.short	0x010a
        /*04a2*/ 	.byte	0x05
	.zero		1


	//   ....[58]....
        /*04a4*/ 	.word	0x00003520
        /*04a8*/ 	.word	0x000000ff
        /*04ac*/ 	.word	0x00000000
        /*04b0*/ 	.short	0x0101
        /*04b2*/ 	.byte	0x04
	.zero		1


	//   ....[59]....
        /*04b4*/ 	.word	0x00003860
        /*04b8*/ 	.word	0x00000000
        /*04bc*/ 	.word	0x00000070
        /*04c0*/ 	.short	0x010a
        /*04c2*/ 	.byte	0xff
	.zero		1


	//   ....[60]....
        /*04c4*/ 	.word	0x00003920
        /*04c8*/ 	.word	0x00000000
        /*04cc*/ 	.word	0x00000000
        /*04d0*/ 	.short	0x0101
        /*04d2*/ 	.byte	0xff
	.zero		1


	//   ....[61]....
        /*04d4*/ 	.word	0x000039e0
        /*04d8*/ 	.word	0x000000ff
        /*04dc*/ 	.word	0x00000000
        /*04e0*/ 	.short	0x010a
        /*04e2*/ 	.byte	0x04
	.zero		1


	//   ....[62]....
        /*04e4*/ 	.word	0x000039f0
        /*04e8*/ 	.word	0x000000ff
        /*04ec*/ 	.word	0x000000b0
        /*04f0*/ 	.short	0x010a
        /*04f2*/ 	.byte	0x1f
	.zero		1


	//   ....[63]....
        /*04f4*/ 	.word	0x00003aa0
        /*04f8*/ 	.word	0x000000ff
        /*04fc*/ 	.word	0x00000000
        /*0500*/ 	.short	0x010a
        /*0502*/ 	.byte	0x05
	.zero		1


	//   ....[64]....
        /*0504*/ 	.word	0x00003bd0
        /*0508*/ 	.word	0x000000ff
        /*050c*/ 	.word	0x00000000
        /*0510*/ 	.short	0x010a
        /*0512*/ 	.byte	0x04
	.zero		1


	//   ....[65]....
        /*0514*/ 	.word	0x00003ed0
        /*0518*/ 	.word	0x000000ff
        /*051c*/ 	.word	0x00000000
        /*0520*/ 	.short	0x010a
        /*0522*/ 	.byte	0x04
	.zero		1


	//   ....[66]....
        /*0524*/ 	.word	0x00003f60
        /*0528*/ 	.word	0x000000ff
        /*052c*/ 	.word	0x00000000
        /*0530*/ 	.short	0x010a
        /*0532*/ 	.byte	0x05
	.zero		1


	//   ....[67]....
        /*0534*/ 	.word	0x00003ff0
        /*0538*/ 	.word	0x000000ff
        /*053c*/ 	.word	0x00000000
        /*0540*/ 	.short	0x010a
        /*0542*/ 	.byte	0x05
	.zero		1


	//   ....[68]....
        /*0544*/ 	.word	0x00004090
        /*0548*/ 	.word	0x00000000
        /*054c*/ 	.word	0x00000000
        /*0550*/ 	.short	0x010a
        /*0552*/ 	.byte	0xff
	.zero		1


	//   ....[69]....
        /*0554*/ 	.word	0x000040d0
        /*0558*/ 	.word	0x00000000
        /*055c*/ 	.word	0x00000000
        /*0560*/ 	.short	0x010a
        /*0562*/ 	.byte	0xff
	.zero		1


	//   ....[70]....
        /*0564*/ 	.word	0x00004140
        /*0568*/ 	.word	0x000000ff
        /*056c*/ 	.word	0x00000000
        /*0570*/ 	.short	0x0101
        /*0572*/ 	.byte	0x04
	.zero		1


	//   ....[71]....
        /*0574*/ 	.word	0x00004180
        /*0578*/ 	.word	0x000000ff
        /*057c*/ 	.word	0x000000f0
        /*0580*/ 	.short	0x010a
        /*0582*/ 	.byte	0x1a
	.zero		1


	//   ....[72]....
        /*0584*/ 	.word	0x000041d0
        /*0588*/ 	.word	0x000000ff
        /*058c*/ 	.word	0x00000000
        /*0590*/ 	.short	0x0101
        /*0592*/ 	.byte	0x04
	.zero		1


	//   ....[73]....
        /*0594*/ 	.word	0x00004640
        /*0598*/ 	.word	0x0000000c
        /*059c*/ 	.word	0x00000070
        /*05a0*/ 	.short	0x010a
        /*05a2*/ 	.byte	0xff
	.zero		1


	//   ....[74]....
        /*05a4*/ 	.word	0x000047b0
        /*05a8*/ 	.word	0x00000000
        /*05ac*/ 	.word	0x00000000
        /*05b0*/ 	.short	0x0101
        /*05b2*/ 	.byte	0xff
	.zero		1


	//   ....[75]....
        /*05b4*/ 	.word	0x00004c30
        /*05b8*/ 	.word	0x000000ff
        /*05bc*/ 	.word	0x00000068
        /*05c0*/ 	.short	0x010a
        /*05c2*/ 	.byte	0x1d
	.zero		1


	//   ....[76]....
        /*05c4*/ 	.word	0x00004df0
        /*05c8*/ 	.word	0x000000ff
        /*05cc*/ 	.word	0x00000048
        /*05d0*/ 	.short	0x010a
        /*05d2*/ 	.byte	0x04
	.zero		1


	//   ....[77]....
        /*05d4*/ 	.word	0x00005040
        /*05d8*/ 	.word	0x000000ff
        /*05dc*/ 	.word	0x00000030
        /*05e0*/ 	.short	0x010b
        /*05e2*/ 	.byte	0x04
	.zero		1


	//   ....[78]....
        /*05e4*/ 	.word	0x00005050
        /*05e8*/ 	.word	0x000000ff
        /*05ec*/ 	.word	0x00000000
        /*05f0*/ 	.short	0x0101
        /*05f2*/ 	.byte	0x10
	.zero		1


	//   ....[79]....
        /*05f4*/ 	.word	0x00005060
        /*05f8*/ 	.word	0x000000ff
        /*05fc*/ 	.word	0x00000048
        /*0600*/ 	.short	0x010a
        /*0602*/ 	.byte	0x05
	.zero		1


	//   ....[80]....
        /*0604*/ 	.word	0x000052c0
        /*0608*/ 	.word	0x000000ff
        /*060c*/ 	.word	0x00000030
        /*0610*/ 	.short	0x010b
        /*0612*/ 	.byte	0x05
	.zero		1


	//   ....[81]....
        /*0614*/ 	.word	0x000052d0
        /*0618*/ 	.word	0x000000ff
        /*061c*/ 	.word	0x00000000
        /*0620*/ 	.short	0x0101
        /*0622*/ 	.byte	0x04
	.zero		1


	//   ....[82]....
        /*0624*/ 	.word	0x00005390
        /*0628*/ 	.word	0x000000ff
        /*062c*/ 	.word	0x00000000
        /*0630*/ 	.short	0x010a
        /*0632*/ 	.byte	0x04
	.zero		1


	//   ....[83]....
        /*0634*/ 	.word	0x00005420
        /*0638*/ 	.word	0x000000ff
        /*063c*/ 	.word	0x00000000
        /*0640*/ 	.short	0x010a
        /*0642*/ 	.byte	0x05
	.zero		1


	//   ....[84]....
        /*0644*/ 	.word	0x000054c0
        /*0648*/ 	.word	0x00000000
        /*064c*/ 	.word	0x00000000
        /*0650*/ 	.short	0x010a
        /*0652*/ 	.byte	0xff
	.zero		1


	//   ....[85]....
        /*0654*/ 	.word	0x00005810
        /*0658*/ 	.word	0x00000003
        /*065c*/ 	.word	0x00000070
        /*0660*/ 	.short	0x010a
        /*0662*/ 	.byte	0xff
	.zero		1


	//   ....[86]....
        /*0664*/ 	.word	0x00005990
        /*0668*/ 	.word	0x00000000
        /*066c*/ 	.word	0x00000000
        /*0670*/ 	.short	0x0101
        /*0672*/ 	.byte	0xff
	.zero		1


	//   ....[87]....
        /*0674*/ 	.word	0x00006520
        /*0678*/ 	.word	0x00000000
        /*067c*/ 	.word	0x00000030
        /*0680*/ 	.short	0x010a
        /*0682*/ 	.byte	0xff
	.zero		1


	//   ....[88]....
        /*0684*/ 	.word	0x00006550
        /*0688*/ 	.word	0x00000035
        /*068c*/ 	.word	0x00000090
        /*0690*/ 	.short	0x010a
        /*0692*/ 	.byte	0xff
	.zero		1


	//   ....[89]....
        /*0694*/ 	.word	0x00006660
        /*0698*/ 	.word	0x00000000
        /*069c*/ 	.word	0x00000030
        /*06a0*/ 	.short	0x010a
        /*06a2*/ 	.byte	0xff
	.zero		1


	//   ....[90]....
        /*06a4*/ 	.word	0x00006770
        /*06a8*/ 	.word	0x00000035
        /*06ac*/ 	.word	0x00000090
        /*06b0*/ 	.short	0x010a
        /*06b2*/ 	.byte	0xff
	.zero		1


	//   ....[91]....
        /*06b4*/ 	.word	0x00006f90
        /*06b8*/ 	.word	0x00000000
        /*06bc*/ 	.word	0x00000000
        /*06c0*/ 	.short	0x0101
        /*06c2*/ 	.byte	0xff
	.zero		1


	//   ....[92]....
        /*06c4*/ 	.word	0x00006fa0
        /*06c8*/ 	.word	0x00000003
        /*06cc*/ 	.word	0x00000030
        /*06d0*/ 	.short	0x010a
        /*06d2*/ 	.byte	0xff
	.zero		1


	//   ....[93]....
        /*06d4*/ 	.word	0x00007060
        /*06d8*/ 	.word	0x00000003
        /*06dc*/ 	.word	0x00000030
        /*06e0*/ 	.short	0x010a
        /*06e2*/ 	.byte	0xff
	.zero		1


	//   ....[94]....
        /*06e4*/ 	.word	0x00007310
        /*06e8*/ 	.word	0x00000035
        /*06ec*/ 	.word	0x00000000
        /*06f0*/ 	.short	0x0101
        /*06f2*/ 	.byte	0xff
	.zero		1


	//   ....[95]....
        /*06f4*/ 	.word	0x00007990
        /*06f8*/ 	.word	0x00000000
        /*06fc*/ 	.word	0x00000000
        /*0700*/ 	.short	0x0101
        /*0702*/ 	.byte	0xff
	.zero		1


	//   ....[96]....
        /*0704*/ 	.word	0x00007c50
        /*0708*/ 	.word	0x000000ff
        /*070c*/ 	.word	0x00000000
        /*0710*/ 	.short	0x0101
        /*0712*/ 	.byte	0x04
	.zero		1


	//   ....[97]....
        /*0714*/ 	.word	0x00007c70
        /*0718*/ 	.word	0x00000000
        /*071c*/ 	.word	0x000000e0
        /*0720*/ 	.short	0x010a
        /*0722*/ 	.byte	0xff
	.zero		1


	//   ....[98]....
        /*0724*/ 	.word	0x00007cd0
        /*0728*/ 	.word	0x00000000
        /*072c*/ 	.word	0x00000018
        /*0730*/ 	.short	0x010a
        /*0732*/ 	.byte	0xff
	.zero		1


	//   ....[99]....
        /*0734*/ 	.word	0x00007d30
        /*0738*/ 	.word	0x00000000
        /*073c*/ 	.word	0x00000018
        /*0740*/ 	.short	0x010a
        /*0742*/ 	.byte	0xff
	.zero		1


	//   ....[100]....
        /*0744*/ 	.word	0x00007d80
        /*0748*/ 	.word	0x00000003
        /*074c*/ 	.word	0x00000070
        /*0750*/ 	.short	0x010a
        /*0752*/ 	.byte	0xff
	.zero		1


	//   ....[101]....
        /*0754*/ 	.word	0x00007de0
        /*0758*/ 	.word	0x00000000
        /*075c*/ 	.word	0x00000000
        /*0760*/ 	.short	0x010a
        /*0762*/ 	.byte	0xff
	.zero		1


	//   ....[102]....
        /*0764*/ 	.word	0x00007e40
        /*0768*/ 	.word	0x00000000
        /*076c*/ 	.word	0x00000000
        /*0770*/ 	.short	0x010a
        /*0772*/ 	.byte	0xff
	.zero		1


	//   ....[103]....
        /*0774*/ 	.word	0x00007e90
        /*0778*/ 	.word	0x00000000
        /*077c*/ 	.word	0x000000d0
        /*0780*/ 	.short	0x010a
        /*0782*/ 	.byte	0xff
	.zero		1


	//   ....[104]....
        /*0784*/ 	.word	0x00007ef0
        /*0788*/ 	.word	0x00000000
        /*078c*/ 	.word	0x00000080
        /*0790*/ 	.short	0x010a
        /*0792*/ 	.byte	0xff
	.zero		1


	//   ....[105]....
        /*0794*/ 	.word	0x00007f40
        /*0798*/ 	.word	0x00000000
        /*079c*/ 	.word	0x00000070
        /*07a0*/ 	.short	0x010a
        /*07a2*/ 	.byte	0xff
	.zero		1


	//   ....[106]....
        /*07a4*/ 	.word	0x00007fa0
        /*07a8*/ 	.word	0x00000000
        /*07ac*/ 	.word	0x00000080
        /*07b0*/ 	.short	0x010a
        /*07b2*/ 	.byte	0xff
	.zero		1


	//   ....[107]....
        /*07b4*/ 	.word	0x00008000
        /*07b8*/ 	.word	0x00000005
        /*07bc*/ 	.word	0x00000008
        /*07c0*/ 	.short	0x010a
        /*07c2*/ 	.byte	0xff
	.zero		1


	//   ....[108]....
        /*07c4*/ 	.word	0x000080e0
        /*07c8*/ 	.word	0x00000003
        /*07cc*/ 	.word	0x00000008
        /*07d0*/ 	.short	0x010a
        /*07d2*/ 	.byte	0xff
	.zero		1


	//   ....[109]....
        /*07d4*/ 	.word	0x00008130
        /*07d8*/ 	.word	0x00000000
        /*07dc*/ 	.word	0x00000070
        /*07e0*/ 	.short	0x010a
        /*07e2*/ 	.byte	0xff
	.zero		1


	//   ....[110]....
        /*07e4*/ 	.word	0x00008190
        /*07e8*/ 	.word	0x00000000
        /*07ec*/ 	.word	0x000000b0
        /*07f0*/ 	.short	0x010a
        /*07f2*/ 	.byte	0xff
	.zero		1


	//   ....[111]....
        /*07f4*/ 	.word	0x000081f0
        /*07f8*/ 	.word	0x00000000
        /*07fc*/ 	.word	0x00000000
        /*0800*/ 	.short	0x010a
        /*0802*/ 	.byte	0xff
	.zero		1


	//   ....[112]....
        /*0804*/ 	.word	0x00008250
        /*0808*/ 	.word	0x00000000
        /*080c*/ 	.word	0x00000000
        /*0810*/ 	.short	0x010a
        /*0812*/ 	.byte	0xff
	.zero		1


	//   ....[113]....
        /*0814*/ 	.word	0x000082b0
        /*0818*/ 	.word	0x00000000
        /*081c*/ 	.word	0x00000000
        /*0820*/ 	.short	0x010a
        /*0822*/ 	.byte	0xff
	.zero		1


	//   ....[114]....
        /*0824*/ 	.word	0x00008310
        /*0828*/ 	.word	0x00000000
        /*082c*/ 	.word	0x00000000
        /*0830*/ 	.short	0x010a
        /*0832*/ 	.byte	0xff
	.zero		1


	//   ....[115]....
        /*0834*/ 	.word	0x00008370
        /*0838*/ 	.word	0x00000000
        /*083c*/ 	.word	0x000000f0
        /*0840*/ 	.short	0x010a
        /*0842*/ 	.byte	0xff
	.zero		1


	//   ....[116]....
        /*0844*/ 	.word	0x000083c0
        /*0848*/ 	.word	0x0000000c
        /*084c*/ 	.word	0x00000070
        /*0850*/ 	.short	0x010a
        /*0852*/ 	.byte	0xff
	.zero		1


	//   ....[117]....
        /*0854*/ 	.word	0x00008420
        /*0858*/ 	.word	0x00000000
        /*085c*/ 	.word	0x00000068
        /*0860*/ 	.short	0x010a
        /*0862*/ 	.byte	0xff
	.zero		1


	//   ....[118]....
        /*0864*/ 	.word	0x00008480
        /*0868*/ 	.word	0x00000000
        /*086c*/ 	.word	0x00000048
        /*0870*/ 	.short	0x010a
        /*0872*/ 	.byte	0xff
	.zero		1


	//   ....[119]....
        /*0874*/ 	.word	0x000084e0
        /*0878*/ 	.word	0x00000000
        /*087c*/ 	.word	0x00000048
        /*0880*/ 	.short	0x010a
        /*0882*/ 	.byte	0xff
	.zero		1


	//   ....[120]....
        /*0884*/ 	.word	0x00008540
        /*0888*/ 	.word	0x00000000
        /*088c*/ 	.word	0x00000000
        /*0890*/ 	.short	0x010a
        /*0892*/ 	.byte	0xff
	.zero		1


	//   ....[121]....
        /*0894*/ 	.word	0x000085a0
        /*0898*/ 	.word	0x00000000
        /*089c*/ 	.word	0x00000000
        /*08a0*/ 	.short	0x010a
        /*08a2*/ 	.byte	0xff
	.zero		1


	//   ....[122]....
        /*08a4*/ 	.word	0x000085f0
        /*08a8*/ 	.word	0x00000003
        /*08ac*/ 	.word	0x00000070
        /*08b0*/ 	.short	0x010a
        /*08b2*/ 	.byte	0xff
	.zero		1


	//   ....[123]....
        /*08b4*/ 	.word	0x00008640
        /*08b8*/ 	.word	0x00000000
        /*08bc*/ 	.word	0x00000030
        /*08c0*/ 	.short	0x010a
        /*08c2*/ 	.byte	0xff
	.zero		1


	//   ....[124]....
        /*08c4*/ 	.word	0x00008690
        /*08c8*/ 	.word	0x00000035
        /*08cc*/ 	.word	0x00000090
        /*08d0*/ 	.short	0x010a
        /*08d2*/ 	.byte	0xff
	.zero		1


	//   ....[125]....
        /*08d4*/ 	.word	0x000086e0
        /*08d8*/ 	.word	0x00000003
        /*08dc*/ 	.word	0x00000030
        /*08e0*/ 	.short	0x010a
        /*08e2*/ 	.byte	0xff
	.zero		1


	//----- nvinfo : EIATTR_NUM_MBARRIERS
	.align		4
.L_47:
        /*08e4*/ 	.byte	0x03, 0x38
        /*08e6*/ 	.short	0x001f


	//----- nvinfo : EIATTR_EXIT_INSTR_OFFSETS
	.align		4
        /*08e8*/ 	.byte	0x04, 0x1c
        /*08ea*/ 	.short	(.L_49 - .L_48)


	//   ....[0]....
.L_48:
        /*08ec*/ 	.word	0x00002b00


	//   ....[1]....
        /*08f0*/ 	.word	0x00003010


	//   ....[2]....
        /*08f4*/ 	.word	0x00003070


	//   ....[3]....
        /*08f8*/ 	.word	0x00004400


	//   ....[4]....
        /*08fc*/ 	.word	0x000054f0


	//   ....[5]....
        /*0900*/ 	.word	0x00005530


	//   ....[6]....
        /*0904*/ 	.word	0x00007b30


	//   ....[7]....
        /*0908*/ 	.word	0x00007bb0


	//   ....[8]....
        /*090c*/ 	.word	0x00007be0


	//   ....[9]....
        /*0910*/ 	.word	0x00007c60


	//----- nvinfo : EIATTR_MAX_THREADS
	.align		4
.L_49:
        /*0914*/ 	.byte	0x04, 0x05
        /*0916*/ 	.short	(.L_51 - .L_50)
.L_50:
        /*0918*/ 	.word	0x00000100
        /*091c*/ 	.word	0x00000001
        /*0920*/ 	.word	0x00000001


	//----- nvinfo : EIATTR_CRS_STACK_SIZE
	.align		4
.L_51:
        /*0924*/ 	.byte	0x04, 0x1e
        /*0926*/ 	.short	(.L_53 - .L_52)
.L_52:
        /*0928*/ 	.word	0x00000000


	//----- nvinfo : EIATTR_CBANK_PARAM_SIZE
	.align		4
.L_53:
        /*092c*/ 	.byte	0x03, 0x19
        /*092e*/ 	.short	0x0800


	//----- nvinfo : EIATTR_PARAM_CBANK
	.align		4
        /*0930*/ 	.byte	0x04, 0x0a
        /*0932*/ 	.short	(.L_55 - .L_54)
	.align		4
.L_54:
        /*0934*/ 	.word	index@(.nv.constant0._ZN7cutlass13device_kernelINS_4gemm6kernel13GemmUniversalIN4cute5tupleIJiiiiEEENS1_10collective13CollectiveMmaINS1_35MainloopSm100TmaUmmaWarpSpecializedILi3ELi2ELi4ENS5_IJNS4_1CILi2EEESB_NSA_ILi1EEEEEEEENS5_IJNSA_ILi128EEENSA_ILi64EEESG_EEENS_6half_tENS5_IJlSC_lEEESI_SJ_NS4_8TiledMMAINS4_8MMA_AtomIJNS4_26SM100_MMA_F16BF16_2x1SM_SSISI_SI_fLi128ELi64ELNS4_4UMMA5MajorE0ELSO_0ELNSN_7ScaleInE0ELSP_0EEEEEENS4_6LayoutINS5_IJSC_SC_SC_EEENS5_IJNSA_ILi0EEESU_SU_EEEEENS5_IJNS4_10UnderscoreESX_SX_EEEEENS4_28SM100_TMA_2SM_LOAD_MULTICASTENS4_14ComposedLayoutINS4_7SwizzleILi3ELi4ELi3EEENS4_18smem_ptr_flag_bitsILi16EEENSS_INS5_IJNSA_ILi8EEESG_EEENS5_IJSG_SC_EEEEEEEvNS4_8identityENS4_18SM100_TMA_2SM_LOADES1A_vS1B_EENS_8epilogue10collective18CollectiveEpilogueINS1E_23Sm100TmaWarpSpecializedILi3ELi2ELi16ELb1ELb0EEEJNS5_IJSG_SG_SG_EEENS5_IJNSS_ISG_SC_EENSS_INS5_IJNSA_ILi16EEESB_EEENS5_IJSC_NSA_ILi32EEEEEEEEEEESI_SJ_SI_SJ_NS1E_6fusion15FusionCallbacksIS1I_NS1R_17LinearCombinationISI_fSI_fLNS_15FloatRoundStyleE2EEES1J_S1Q_JEEENS4_5SM1004TMEM4LOAD26SM100_TMEM_LOAD_32dp32b16xENS4_13SM90_TMA_LOADENS11_INS12_ILi1ELi4ELi3EEES15_NSS_INS5_IJS16_S1L_EEENS5_IJS1L_SC_EEEEEEENS4_39AutoVectorizingCopyWithAssumedAlignmentILi128EEENS4_14SM90_TMA_STOREES26_S28_S28_EEEvvEEEEvNT_6ParamsE)
        /*0938*/ 	.short	0x0380
        /*093a*/ 	.short	0x0800


	//----- nvinfo : EIATTR_SW_WAR
	.align		4
.L_55:
        /*093c*/ 	.byte	0x04, 0x36
        /*093e*/ 	.short	(.L_57 - .L_56)
.L_56:
        /*0940*/ 	.word	0x00000008
.L_57:


//--------------------- .nv.callgraph             --------------------------
	.section	.nv.callgraph,"",@"SHT_CUDA_CALLGRAPH"
	.align	4
	.sectionentsize	8
	.align		4
        /*0000*/ 	.word	0x00000000
	.align		4
        /*0004*/ 	.word	0xffffffff
	.align		4
        /*0008*/ 	.word	index@(_ZN7cutlass13device_kernelINS_4gemm6kernel13GemmUniversalIN4cute5tupleIJiiiiEEENS1_10collective13CollectiveMmaINS1_35MainloopSm100TmaUmmaWarpSpecializedILi3ELi2ELi4ENS5_IJNS4_1CILi2EEESB_NSA_ILi1EEEEEEEENS5_IJNSA_ILi128EEENSA_ILi64EEESG_EEENS_6half_tENS5_IJlSC_lEEESI_SJ_NS4_8TiledMMAINS4_8MMA_AtomIJNS4_26SM100_MMA_F16BF16_2x1SM_SSISI_SI_fLi128ELi64ELNS4_4UMMA5MajorE0ELSO_0ELNSN_7ScaleInE0ELSP_0EEEEEENS4_6LayoutINS5_IJSC_SC_SC_EEENS5_IJNSA_ILi0EEESU_SU_EEEEENS5_IJNS4_10UnderscoreESX_SX_EEEEENS4_28SM100_TMA_2SM_LOAD_MULTICASTENS4_14ComposedLayoutINS4_7SwizzleILi3ELi4ELi3EEENS4_18smem_ptr_flag_bitsILi16EEENSS_INS5_IJNSA_ILi8EEESG_EEENS5_IJSG_SC_EEEEEEEvNS4_8identityENS4_18SM100_TMA_2SM_LOADES1A_vS1B_EENS_8epilogue10collective18CollectiveEpilogueINS1E_23Sm100TmaWarpSpecializedILi3ELi2ELi16ELb1ELb0EEEJNS5_IJSG_SG_SG_EEENS5_IJNSS_ISG_SC_EENSS_INS5_IJNSA_ILi16EEESB_EEENS5_IJSC_NSA_ILi32EEEEEEEEEEESI_SJ_SI_SJ_NS1E_6fusion15FusionCallbacksIS1I_NS1R_17LinearCombinationISI_fSI_fLNS_15FloatRoundStyleE2EEES1J_S1Q_JEEENS4_5SM1004TMEM4LOAD26SM100_TMEM_LOAD_32dp32b16xENS4_13SM90_TMA_LOADENS11_INS12_ILi1ELi4ELi3EEES15_NSS_INS5_IJS16_S1L_EEENS5_IJS1L_SC_EEEEEEENS4_39AutoVectorizingCopyWithAssumedAlignmentILi128EEENS4_14SM90_TMA_STOREES26_S28_S28_EEEvvEEEEvNT_6ParamsE)
	.align		4
        /*000c*/ 	.word	index@(__assertfail)
	.align		4
        /*0010*/ 	.word	0x00000000
	.align		4
        /*0014*/ 	.word	0xfffffffe
	.align		4
        /*0018*/ 	.word	0x00000000
	.align		4
        /*001c*/ 	.word	0xfffffffd
	.align		4
        /*0020*/ 	.word	0x00000000
	.align		4
        /*0024*/ 	.word	0xfffffffc


//--------------------- .nv.constant4             --------------------------
	.section	.nv.constant4,"a",@progbits
	.align	8
	.align		8
.nv.constant4:
        /*0000*/ 	.dword	__assertfail
	.align		8
        /*0008*/ 	.dword	__unnamed_1
	.align		8
        /*0010*/ 	.dword	__unnamed_2
	.align		8
        /*0018*/ 	.dword	_ZN39_INTERNAL_76781ba4_4_k_cu_564288ae_70554cuda3std3__45__cpo5beginE
	.align		8
        /*0020*/ 	.dword	_ZN39_INTERNAL_76781ba4_4_k_cu_564288ae_70554cuda3std3__45__cpo3endE
	.align		8
        /*0028*/ 	.dword	_ZN39_INTERNAL_76781ba4_4_k_cu_564288ae_70554cuda3std3__45__cpo6cbeginE
	.align		8
        /*0030*/ 	.dword	_ZN39_INTERNAL_76781ba4_4_k_cu_564288ae_70554cuda3std3__45__cpo4cendE
	.align		8
        /*0038*/ 	.dword	_ZN39_INTERNAL_76781ba4_4_k_cu_564288ae_70554cuda3std3__441_GLOBAL__N__76781ba4_4_k_cu_564288ae_70556ignoreE
	.align		8
        /*0040*/ 	.dword	_ZN39_INTERNAL_76781ba4_4_k_cu_564288ae_70554cuda3std3__419piecewise_constructE
	.align		8
        /*0048*/ 	.dword	_ZN39_INTERNAL_76781ba4_4_k_cu_564288ae_70554cuda3std3__48in_placeE
	.align		8
        /*0050*/ 	.dword	_ZN39_INTERNAL_76781ba4_4_k_cu_564288ae_70554cuda3std6ranges3__45__cpo4swapE
	.align		8
        /*0058*/ 	.dword	_ZN39_INTERNAL_76781ba4_4_k_cu_564288ae_70554cuda3std6ranges3__45__cpo9iter_moveE
	.align		8
        /*0060*/ 	.dword	_ZN39_INTERNAL_76781ba4_4_k_cu_564288ae_70554cute7productE
	.align		8
        /*0068*/ 	.dword	_ZN39_INTERNAL_76781ba4_4_k_cu_564288ae_70554cute1_E
	.align		8
        /*0070*/ 	.dword	$str$25
	.align		8
        /*0078*/ 	.dword	$str$26
	.align		8
        /*0080*/ 	.dword	$str$27
	.align		8
        /*0088*/ 	.dword	$str$28


//--------------------- .text._ZN7cutlass13device_kernelINS_4gemm6kernel13GemmUniversalIN4cute5tupleIJiiiiEEENS1_10collective13CollectiveMmaINS1_35MainloopSm100TmaUmmaWarpSpecializedILi3ELi2ELi4ENS5_IJNS4_1CILi2EEESB_NSA_ILi1EEEEEEEENS5_IJNSA_ILi128EEENSA_ILi64EEESG_EEENS_6half_tENS5_IJlSC_lEEESI_SJ_NS4_8TiledMMAINS4_8MMA_AtomIJNS4_26SM100_MMA_F16BF16_2x1SM_SSISI_SI_fLi128ELi64ELNS4_4UMMA5MajorE0ELSO_0ELNSN_7ScaleInE0ELSP_0EEEEEENS4_6LayoutINS5_IJSC_SC_SC_EEENS5_IJNSA_ILi0EEESU_SU_EEEEENS5_IJNS4_10UnderscoreESX_SX_EEEEENS4_28SM100_TMA_2SM_LOAD_MULTICASTENS4_14ComposedLayoutINS4_7SwizzleILi3ELi4ELi3EEENS4_18smem_ptr_flag_bitsILi16EEENSS_INS5_IJNSA_ILi8EEESG_EEENS5_IJSG_SC_EEEEEEEvNS4_8identityENS4_18SM100_TMA_2SM_LOADES1A_vS1B_EENS_8epilogue10collective18CollectiveEpilogueINS1E_23Sm100TmaWarpSpecializedILi3ELi2ELi16ELb1ELb0EEEJNS5_IJSG_SG_SG_EEENS5_IJNSS_ISG_SC_EENSS_INS5_IJNSA_ILi16EEESB_EEENS5_IJSC_NSA_ILi32EEEEEEEEEEESI_SJ_SI_SJ_NS1E_6fusion15FusionCallbacksIS1I_NS1R_17LinearCombinationISI_fSI_fLNS_15FloatRoundStyleE2EEES1J_S1Q_JEEENS4_5SM1004TMEM4LOAD26SM100_TMEM_LOAD_32dp32b16xENS4_13SM90_TMA_LOADENS11_INS12_ILi1ELi4ELi3EEES15_NSS_INS5_IJS16_S1L_EEENS5_IJS1L_SC_EEEEEEENS4_39AutoVectorizingCopyWithAssumedAlignmentILi128EEENS4_14SM90_TMA_STOREES26_S28_S28_EEEvvEEEEvNT_6ParamsE --------------------------
	.section	.text._ZN7cutlass13device_kernelINS_4gemm6kernel13GemmUniversalIN4cute5tupleIJiiiiEEENS1_10collective13CollectiveMmaINS1_35MainloopSm100TmaUmmaWarpSpecializedILi3ELi2ELi4ENS5_IJNS4_1CILi2EEESB_NSA_ILi1EEEEEEEENS5_IJNSA_ILi128EEENSA_ILi64EEESG_EEENS_6half_tENS5_IJlSC_lEEESI_SJ_NS4_8TiledMMAINS4_8MMA_AtomIJNS4_26SM100_MMA_F16BF16_2x1SM_SSISI_SI_fLi128ELi64ELNS4_4UMMA5MajorE0ELSO_0ELNSN_7ScaleInE0ELSP_0EEEEEENS4_6LayoutINS5_IJSC_SC_SC_EEENS5_IJNSA_ILi0EEESU_SU_EEEEENS5_IJNS4_10UnderscoreESX_SX_EEEEENS4_28SM100_TMA_2SM_LOAD_MULTICASTENS4_14ComposedLayoutINS4_7SwizzleILi3ELi4ELi3EEENS4_18smem_ptr_flag_bitsILi16EEENSS_INS5_IJNSA_ILi8EEESG_EEENS5_IJSG_SC_EEEEEEEvNS4_8identityENS4_18SM100_TMA_2SM_LOADES1A_vS1B_EENS_8epilogue10collective18CollectiveEpilogueINS1E_23Sm100TmaWarpSpecializedILi3ELi2ELi16ELb1ELb0EEEJNS5_IJSG_SG_SG_EEENS5_IJNSS_ISG_SC_EENSS_INS5_IJNSA_ILi16EEESB_EEENS5_IJSC_NSA_ILi32EEEEEEEEEEESI_SJ_SI_SJ_NS1E_6fusion15FusionCallbacksIS1I_NS1R_17LinearCombinationISI_fSI_fLNS_15FloatRoundStyleE2EEES1J_S1Q_JEEENS4_5SM1004TMEM4LOAD26SM100_TMEM_LOAD_32dp32b16xENS4_13SM90_TMA_LOADENS11_INS12_ILi1ELi4ELi3EEES15_NSS_INS5_IJS16_S1L_EEENS5_IJS1L_SC_EEEEEEENS4_39AutoVectorizingCopyWithAssumedAlignmentILi128EEENS4_14SM90_TMA_STOREES26_S28_S28_EEEvvEEEEvNT_6ParamsE,"ax",@progbits
	.align	128
.text._ZN7cutlass13device_kernelINS_4gemm6kernel13GemmUniversalIN4cute5tupleIJiiiiEEENS1_10collective13CollectiveMmaINS1_35MainloopSm100TmaUmmaWarpSpecializedILi3ELi2ELi4ENS5_IJNS4_1CILi2EEESB_NSA_ILi1EEEEEEEENS5_IJNSA_ILi128EEENSA_ILi64EEESG_EEENS_6half_tENS5_IJlSC_lEEESI_SJ_NS4_8TiledMMAINS4_8MMA_AtomIJNS4_26SM100_MMA_F16BF16_2x1SM_SSISI_SI_fLi128ELi64ELNS4_4UMMA5MajorE0ELSO_0ELNSN_7ScaleInE0ELSP_0EEEEEENS4_6LayoutINS5_IJSC_SC_SC_EEENS5_IJNSA_ILi0EEESU_SU_EEEEENS5_IJNS4_10UnderscoreESX_SX_EEEEENS4_28SM100_TMA_2SM_LOAD_MULTICASTENS4_14ComposedLayoutINS4_7SwizzleILi3ELi4ELi3EEENS4_18smem_ptr_flag_bitsILi16EEENSS_INS5_IJNSA_ILi8EEESG_EEENS5_IJSG_SC_EEEEEEEvNS4_8identityENS4_18SM100_TMA_2SM_LOADES1A_vS1B_EENS_8epilogue10collective18CollectiveEpilogueINS1E_23Sm100TmaWarpSpecializedILi3ELi2ELi16ELb1ELb0EEEJNS5_IJSG_SG_SG_EEENS5_IJNSS_ISG_SC_EENSS_INS5_IJNSA_ILi16EEESB_EEENS5_IJSC_NSA_ILi32EEEEEEEEEEESI_SJ_SI_SJ_NS1E_6fusion15FusionCallbacksIS1I_NS1R_17LinearCombinationISI_fSI_fLNS_15FloatRoundStyleE2EEES1J_S1Q_JEEENS4_5SM1004TMEM4LOAD26SM100_TMEM_LOAD_32dp32b16xENS4_13SM90_TMA_LOADENS11_INS12_ILi1ELi4ELi3EEES15_NSS_INS5_IJS16_S1L_EEENS5_IJS1L_SC_EEEEEEENS4_39AutoVectorizingCopyWithAssumedAlignmentILi128EEENS4_14SM90_TMA_STOREES26_S28_S28_EEEvvEEEEvNT_6ParamsE:
        .type           _ZN7cutlass13device_kernelINS_4gemm6kernel13GemmUniversalIN4cute5tupleIJiiiiEEENS1_10collective13CollectiveMmaINS1_35MainloopSm100TmaUmmaWarpSpecializedILi3ELi2ELi4ENS5_IJNS4_1CILi2EEESB_NSA_ILi1EEEEEEEENS5_IJNSA_ILi128EEENSA_ILi64EEESG_EEENS_6half_tENS5_IJlSC_lEEESI_SJ_NS4_8TiledMMAINS4_8MMA_AtomIJNS4_26SM100_MMA_F16BF16_2x1SM_SSISI_SI_fLi128ELi64ELNS4_4UMMA5MajorE0ELSO_0ELNSN_7ScaleInE0ELSP_0EEEEEENS4_6LayoutINS5_IJSC_SC_SC_EEENS5_IJNSA_ILi0EEESU_SU_EEEEENS5_IJNS4_10UnderscoreESX_SX_EEEEENS4_28SM100_TMA_2SM_LOAD_MULTICASTENS4_14ComposedLayoutINS4_7SwizzleILi3ELi4ELi3EEENS4_18smem_ptr_flag_bitsILi16EEENSS_INS5_IJNSA_ILi8EEESG_EEENS5_IJSG_SC_EEEEEEEvNS4_8identityENS4_18SM100_TMA_2SM_LOADES1A_vS1B_EENS_8epilogue10collective18CollectiveEpilogueINS1E_23Sm100TmaWarpSpecializedILi3ELi2ELi16ELb1ELb0EEEJNS5_IJSG_SG_SG_EEENS5_IJNSS_ISG_SC_EENSS_INS5_IJNSA_ILi16EEESB_EEENS5_IJSC_NSA_ILi32EEEEEEEEEEESI_SJ_SI_SJ_NS1E_6fusion15FusionCallbacksIS1I_NS1R_17LinearCombinationISI_fSI_fLNS_15FloatRoundStyleE2EEES1J_S1Q_JEEENS4_5SM1004TMEM4LOAD26SM100_TMEM_LOAD_32dp32b16xENS4_13SM90_TMA_LOADENS11_INS12_ILi1ELi4ELi3EEES15_NSS_INS5_IJS16_S1L_EEENS5_IJS1L_SC_EEEEEEENS4_39AutoVectorizingCopyWithAssumedAlignmentILi128EEENS4_14SM90_TMA_STOREES26_S28_S28_EEEvvEEEEvNT_6ParamsE,@function
        .size           _ZN7cutlass13device_kernelINS_4gemm6kernel13GemmUniversalIN4cute5tupleIJiiiiEEENS1_10collective13CollectiveMmaINS1_35MainloopSm100TmaUmmaWarpSpecializedILi3ELi2ELi4ENS5_IJNS4_1CILi2EEESB_NSA_ILi1EEEEEEEENS5_IJNSA_ILi128EEENSA_ILi64EEESG_EEENS_6half_tENS5_IJlSC_lEEESI_SJ_NS4_8TiledMMAINS4_8MMA_AtomIJNS4_26SM100_MMA_F16BF16_2x1SM_SSISI_SI_fLi128ELi64ELNS4_4UMMA5MajorE0ELSO_0ELNSN_7ScaleInE0ELSP_0EEEEEENS4_6LayoutINS5_IJSC_SC_SC_EEENS5_IJNSA_ILi0EEESU_SU_EEEEENS5_IJNS4_10UnderscoreESX_SX_EEEEENS4_28SM100_TMA_2SM_LOAD_MULTICASTENS4_14ComposedLayoutINS4_7SwizzleILi3ELi4ELi3EEENS4_18smem_ptr_flag_bitsILi16EEENSS_INS5_IJNSA_ILi8EEESG_EEENS5_IJSG_SC_EEEEEEEvNS4_8identityENS4_18SM100_TMA_2SM_LOADES1A_vS1B_EENS_8epilogue10collective18CollectiveEpilogueINS1E_23Sm100TmaWarpSpecializedILi3ELi2ELi16ELb1ELb0EEEJNS5_IJSG_SG_SG_EEENS5_IJNSS_ISG_SC_EENSS_INS5_IJNSA_ILi16EEESB_EEENS5_IJSC_NSA_ILi32EEEEEEEEEEESI_SJ_SI_SJ_NS1E_6fusion15FusionCallbacksIS1I_NS1R_17LinearCombinationISI_fSI_fLNS_15FloatRoundStyleE2EEES1J_S1Q_JEEENS4_5SM1004TMEM4LOAD26SM100_TMEM_LOAD_32dp32b16xENS4_13SM90_TMA_LOADENS11_INS12_ILi1ELi4ELi3EEES15_NSS_INS5_IJS16_S1L_EEENS5_IJS1L_SC_EEEEEEENS4_39AutoVectorizingCopyWithAssumedAlignmentILi128EEENS4_14SM90_TMA_STOREES26_S28_S28_EEEvvEEEEvNT_6ParamsE,(.L_x_172 - _ZN7cutlass13device_kernelINS_4gemm6kernel13GemmUniversalIN4cute5tupleIJiiiiEEENS1_10collective13CollectiveMmaINS1_35MainloopSm100TmaUmmaWarpSpecializedILi3ELi2ELi4ENS5_IJNS4_1CILi2EEESB_NSA_ILi1EEEEEEEENS5_IJNSA_ILi128EEENSA_ILi64EEESG_EEENS_6half_tENS5_IJlSC_lEEESI_SJ_NS4_8TiledMMAINS4_8MMA_AtomIJNS4_26SM100_MMA_F16BF16_2x1SM_SSISI_SI_fLi128ELi64ELNS4_4UMMA5MajorE0ELSO_0ELNSN_7ScaleInE0ELSP_0EEEEEENS4_6LayoutINS5_IJSC_SC_SC_EEENS5_IJNSA_ILi0EEESU_SU_EEEEENS5_IJNS4_10UnderscoreESX_SX_EEEEENS4_28SM100_TMA_2SM_LOAD_MULTICASTENS4_14ComposedLayoutINS4_7SwizzleILi3ELi4ELi3EEENS4_18smem_ptr_flag_bitsILi16EEENSS_INS5_IJNSA_ILi8EEESG_EEENS5_IJSG_SC_EEEEEEEvNS4_8identityENS4_18SM100_TMA_2SM_LOADES1A_vS1B_EENS_8epilogue10collective18CollectiveEpilogueINS1E_23Sm100TmaWarpSpecializedILi3ELi2ELi16ELb1ELb0EEEJNS5_IJSG_SG_SG_EEENS5_IJNSS_ISG_SC_EENSS_INS5_IJNSA_ILi16EEESB_EEENS5_IJSC_NSA_ILi32EEEEEEEEEEESI_SJ_SI_SJ_NS1E_6fusion15FusionCallbacksIS1I_NS1R_17LinearCombinationISI_fSI_fLNS_15FloatRoundStyleE2EEES1J_S1Q_JEEENS4_5SM1004TMEM4LOAD26SM100_TMEM_LOAD_32dp32b16xENS4_13SM90_TMA_LOADENS11_INS12_ILi1ELi4ELi3EEES15_NSS_INS5_IJS16_S1L_EEENS5_IJS1L_SC_EEEEEEENS4_39AutoVectorizingCopyWithAssumedAlignmentILi128EEENS4_14SM90_TMA_STOREES26_S28_S28_EEEvvEEEEvNT_6ParamsE)
        .other          _ZN7cutlass13device_kernelINS_4gemm6kernel13GemmUniversalIN4cute5tupleIJiiiiEEENS1_10collective13CollectiveMmaINS1_35MainloopSm100TmaUmmaWarpSpecializedILi3ELi2ELi4ENS5_IJNS4_1CILi2EEESB_NSA_ILi1EEEEEEEENS5_IJNSA_ILi128EEENSA_ILi64EEESG_EEENS_6half_tENS5_IJlSC_lEEESI_SJ_NS4_8TiledMMAINS4_8MMA_AtomIJNS4_26SM100_MMA_F16BF16_2x1SM_SSISI_SI_fLi128ELi64ELNS4_4UMMA5MajorE0ELSO_0ELNSN_7ScaleInE0ELSP_0EEEEEENS4_6LayoutINS5_IJSC_SC_SC_EEENS5_IJNSA_ILi0EEESU_SU_EEEEENS5_IJNS4_10UnderscoreESX_SX_EEEEENS4_28SM100_TMA_2SM_LOAD_MULTICASTENS4_14ComposedLayoutINS4_7SwizzleILi3ELi4ELi3EEENS4_18smem_ptr_flag_bitsILi16EEENSS_INS5_IJNSA_ILi8EEESG_EEENS5_IJSG_SC_EEEEEEEvNS4_8identityENS4_18SM100_TMA_2SM_LOADES1A_vS1B_EENS_8epilogue10collective18CollectiveEpilogueINS1E_23Sm100TmaWarpSpecializedILi3ELi2ELi16ELb1ELb0EEEJNS5_IJSG_SG_SG_EEENS5_IJNSS_ISG_SC_EENSS_INS5_IJNSA_ILi16EEESB_EEENS5_IJSC_NSA_ILi32EEEEEEEEEEESI_SJ_SI_SJ_NS1E_6fusion15FusionCallbacksIS1I_NS1R_17LinearCombinationISI_fSI_fLNS_15FloatRoundStyleE2EEES1J_S1Q_JEEENS4_5SM1004TMEM4LOAD26SM100_TMEM_LOAD_32dp32b16xENS4_13SM90_TMA_LOADENS11_INS12_ILi1ELi4ELi3EEES15_NSS_INS5_IJS16_S1L_EEENS5_IJS1L_SC_EEEEEEENS4_39AutoVectorizingCopyWithAssumedAlignmentILi128EEENS4_14SM90_TMA_STOREES26_S28_S28_EEEvvEEEEvNT_6ParamsE,@"STO_CUDA_ENTRY STV_DEFAULT"
_ZN7cutlass13device_kernelINS_4gemm6kernel13GemmUniversalIN4cute5tupleIJiiiiEEENS1_10collective13CollectiveMmaINS1_35MainloopSm100TmaUmmaWarpSpecializedILi3ELi2ELi4ENS5_IJNS4_1CILi2EEESB_NSA_ILi1EEEEEEEENS5_IJNSA_ILi128EEENSA_ILi64EEESG_EEENS_6half_tENS5_IJlSC_lEEESI_SJ_NS4_8TiledMMAINS4_8MMA_AtomIJNS4_26SM100_MMA_F16BF16_2x1SM_SSISI_SI_fLi128ELi64ELNS4_4UMMA5MajorE0ELSO_0ELNSN_7ScaleInE0ELSP_0EEEEEENS4_6LayoutINS5_IJSC_SC_SC_EEENS5_IJNSA_ILi0EEESU_SU_EEEEENS5_IJNS4_10UnderscoreESX_SX_EEEEENS4_28SM100_TMA_2SM_LOAD_MULTICASTENS4_14ComposedLayoutINS4_7SwizzleILi3ELi4ELi3EEENS4_18smem_ptr_flag_bitsILi16EEENSS_INS5_IJNSA_ILi8EEESG_EEENS5_IJSG_SC_EEEEEEEvNS4_8identityENS4_18SM100_TMA_2SM_LOADES1A_vS1B_EENS_8epilogue10collective18CollectiveEpilogueINS1E_23Sm100TmaWarpSpecializedILi3ELi2ELi16ELb1ELb0EEEJNS5_IJSG_SG_SG_EEENS5_IJNSS_ISG_SC_EENSS_INS5_IJNSA_ILi16EEESB_EEENS5_IJSC_NSA_ILi32EEEEEEEEEEESI_SJ_SI_SJ_NS1E_6fusion15FusionCallbacksIS1I_NS1R_17LinearCombinationISI_fSI_fLNS_15FloatRoundStyleE2EEES1J_S1Q_JEEENS4_5SM1004TMEM4LOAD26SM100_TMEM_LOAD_32dp32b16xENS4_13SM90_TMA_LOADENS11_INS12_ILi1ELi4ELi3EEES15_NSS_INS5_IJS16_S1L_EEENS5_IJS1L_SC_EEEEEEENS4_39AutoVectorizingCopyWithAssumedAlignmentILi128EEENS4_14SM90_TMA_STOREES26_S28_S28_EEEvvEEEEvNT_6ParamsE:
[----:B------:R-:W1:Y:S01]  /*0000*/  LDC R1, c[0x0][0x37c] ;  /* 0x0000df00ff017b82 */ /* 0x000e620000000800 */
[----:B------:R-:W2:Y:S01]  /*0010*/  S2R R58, SR_TID.X ;  /* 0x00000000003a7919 */ /* 0x000ea20000002100 */
[----:B------:R-:W3:Y:S06]  /*0020*/  LDCU.64 UR8, c[0x0][0x890] ;  /* 0x00011200ff0877ac */ /* 0x000eec0008000a00 */
[----:B------:R-:W4:Y:S01]  /*0030*/  S2UR UR4, SR_CgaCtaId ;  /* 0x00000000000479c3 */ /* 0x000f220000008800 */
[----:B------:R-:W-:Y:S02]  /*0040*/  PRMT R46, RZ, 0x7610, R46 ;  /* 0x00007610ff2e7816 */ /* 0x000fe4000000002e */
[----:B------:R-:W-:Y:S01]  /*0050*/  ELECT P1, URZ, PT ;  /* 0x0000000000ff782f */ /* 0x000fe20003820000 */
[----:B---3--:R-:W-:-:S04]  /*0060*/  UISETP.NE.U32.AND UP0, UPT, UR8, URZ, UPT ;  /* 0x000000ff0800728c */ /* 0x008fc8000bf05070 */
[----:B------:R-:W-:Y:S02]  /*0070*/  UISETP.NE.AND.EX UP0, UPT, UR9, URZ, UPT, UP0 ;  /* 0x000000ff0900728c */ /* 0x000fe4000bf05300 */
[----:B----4-:R-:W-:Y:S02]  /*0080*/  ULOP3.LUT UR46, UR4, 0x1, URZ, 0xc0, !UPT ;  /* 0x00000001042e7892 */ /* 0x010fe4000f8ec0ff */
[----:B------:R-:W-:Y:S01]  /*0090*/  ULOP3.LUT UR45, UR4, 0x1, URZ, 0x3c, !UPT ;  /* 0x00000001042d7892 */ /* 0x000fe2000f8e3cff */
[----:B--2---:R-:W-:-:S05]  /*00a0*/  SHF.R.U32.HI R47, RZ, 0x5, R58 ;  /* 0x00000005ff2f7819 */ /* 0x004fca000001163a */
[----:B------:R-:W2:Y:S02]  /*00b0*/  SHFL.IDX PT, R0, R47, RZ, 0x1f ;  /* 0x00001fff2f007589 */ /* 0x000ea400000e0000 */
[----:B--2---:R-:W-:Y:S01]  /*00c0*/  R2UR UR13, R0 ;  /* 0x00000000000d72ca */ /* 0x004fe200000e0000 */
[----:B-1----:R-:W-:-:S14]  /*00d0*/  BRA.U UP0, `(.L_x_0) ;  /* 0x0000000100307547 */ /* 0x002fdc000b800000 */
[----:B------:R-:W1:Y:S02]  /*00e0*/  LDCU.64 UR4, c[0x0][0x888] ;  /* 0x00011100ff0477ac */ /* 0x000e640008000a00 */
[----:B-1----:R-:W-:-:S04]  /*00f0*/  UISETP.NE.U32.AND UP0, UPT, UR4, URZ, UPT ;  /* 0x000000ff0400728c */ /* 0x002fc8000bf05070 */
[----:B------:R-:W-:-:S09]  /*0100*/  UISETP.NE.AND.EX UP0, UPT, UR5, URZ, UPT, UP0 ;  /* 0x000000ff0500728c */ /* 0x000fd2000bf05300 */
[----:B------:R-:W-:Y:S05]  /*0110*/  BRA.U !UP0, `(.L_x_1) ;  /* 0x0000000108147547 */ /* 0x000fea000b800000 */
[----:B------:R-:W1:Y:S01]  /*0120*/  LDC.64 R26, c[0x0][0x888] ;  /* 0x00022200ff1a7b82 */ /* 0x000e620000000a00 */
[----:B------:R-:W1:Y:S02]  /*0130*/  LDCU.64 UR4, c[0x0][0x358] ;  /* 0x00006b00ff0477ac */ /* 0x000e640008000a00 */
[----:B-1----:R1:W5:Y:S01]  /*0140*/  LDG.E R26, desc[UR4][R26.64] ;  /* 0x000000041a1a7981 */ /* 0x002362000c1e1900 */
[----:B------:R-:W-:Y:S01]  /*0150*/  HFMA2 R46, -RZ, RZ, 0, 5.9604644775390625e-08 ;  /* 0x00000001ff2e7431 */ /* 0x000fe200000001ff */
[----:B------:R-:W-:Y:S05]  /*0160*/  BRA `(.L_x_0) ;  /* 0x00000000000c7947 */ /* 0x000fea0003800000 */
.L_x_1:
[----:B------:R-:W1:Y:S01]  /*0170*/  LDCU UR4, c[0x0][0x880] ;  /* 0x00011000ff0477ac */ /* 0x000e620008000800 */
[----:B------:R-:W-:Y:S01]  /*0180*/  HFMA2 R46, -RZ, RZ, 0, 5.9604644775390625e-08 ;  /* 0x00000001ff2e7431 */ /* 0x000fe200000001ff */
[----:B-1----:R-:W-:-:S07]  /*0190*/  MOV R26, UR4 ;  /* 0x00000004001a7c02 */ /* 0x002fce0008000f00 */
.L_x_0:
[----:B------:R-:W2:Y:S02]  /*01a0*/  LDCU.64 UR4, c[0x0][0x8b0] ;  /* 0x00011600ff0477ac */ /* 0x000ea40008000a00 */
[----:B--2---:R-:W-:-:S04]  /*01b0*/  UISETP.NE.U32.AND UP0, UPT, UR4, URZ, UPT ;  /* 0x000000ff0400728c */ /* 0x004fc8000bf05070 */
[----:B------:R-:W-:-:S09]  /*01c0*/  UISETP.NE.AND.EX UP0, UPT, UR5, URZ, UPT, UP0 ;  /* 0x000000ff0500728c */ /* 0x000fd2000bf05300 */
[----:B------:R-:W-:Y:S05]  /*01d0*/  BRA.U UP0, `(.L_x_2) ;  /* 0x0000000100287547 */ /* 0x000fea000b800000 */
[----:B------:R-:W2:Y:S02]  /*01e0*/  LDCU.64 UR4, c[0x0][0x8a8] ;  /* 0x00011500ff0477ac */ /* 0x000ea40008000a00 */
[----:B--2---:R-:W-:-:S04]  /*01f0*/  UISETP.NE.U32.AND UP0, UPT, UR4, URZ, UPT ;  /* 0x000000ff0400728c */ /* 0x004fc8000bf05070 */
[----:B------:R-:W-:-:S09]  /*0200*/  UISETP.NE.AND.EX UP0, UPT, UR5, URZ, UPT, UP0 ;  /* 0x000000ff0500728c */ /* 0x000fd2000bf05300 */
[----:B------:R-:W-:Y:S05]  /*0210*/  BRA.U !UP0, `(.L_x_3) ;  /* 0x0000000108107547 */ /* 0x000fea000b800000 */
[----:B------:R-:W2:Y:S01]  /*0220*/  LDC.64 R24, c[0x0][0x8a8] ;  /* 0x00022a00ff187b82 */ /* 0x000ea20000000a00 */
[----:B------:R-:W2:Y:S02]  /*0230*/  LDCU.64 UR4, c[0x0][0x358] ;  /* 0x00006b00ff0477ac */ /* 0x000ea40008000a00 */
[----:B--2---:R2:W5:Y:S01]  /*0240*/  LDG.E R24, desc[UR4][R24.64] ;  /* 0x0000000418187981 */ /* 0x004562000c1e1900 */
[----:B------:R-:W-:Y:S05]  /*0250*/  BRA `(.L_x_2) ;  /* 0x0000000000087947 */ /* 0x000fea0003800000 */
.L_x_3:
[----:B------:R-:W2:Y:S02]  /*0260*/  LDCU UR4, c[0x0][0x8a0] ;  /* 0x00011400ff0477ac */ /* 0x000ea40008000800 */
[----:B--2---:R-:W-:Y:S02]  /*0270*/  MOV R24, UR4 ;  /* 0x0000000400187c02 */ /* 0x004fe40008000f00 */
.L_x_2:
[----:B------:R-:W-:Y:S01]  /*0280*/  IMAD.U32 R0, RZ, RZ, UR13 ;  /* 0x0000000dff007e24 */ /* 0x000fe2000f8e00ff */
[----:B------:R-:W-:Y:S04]  /*0290*/  BSSY.RECONVERGENT B0, `(.L_x_4) ;  /* 0x000000c000007945 */ /* 0x000fe80003800200 */
[C---:B------:R-:W-:Y:S02]  /*02a0*/  ISETP.NE.OR P2, PT, R0.reuse, 0x1, !P1 ;  /* 0x000000010000780c */ /* 0x040fe40004f45670 */
[----:B------:R-:W-:-:S11]  /*02b0*/  ISETP.NE.OR P0, PT, R0, 0x3, !P1 ;  /* 0x000000030000780c */ /* 0x000fd60004f05670 */
[----:B------:R-:W-:Y:S05]  /*02c0*/  @P2 BRA `(.L_x_5) ;  /* 0x0000000000202947 */ /* 0x000fea0003800000 */
[----:B------:R-:W3:Y:S02]  /*02d0*/  LDCU.64 UR4, c[0x0][0x348] ;  /* 0x00006900ff0477ac */ /* 0x000ee40008000a00 */
[----:B---3--:R-:W-:Y:S02]  /*02e0*/  UIADD3 UR6, UP1, UPT, UR4, 0x80, URZ ;  /* 0x0000008004067890 */ /* 0x008fe4000ff3e0ff */
[----:B------:R-:W-:Y:S02]  /*02f0*/  UIADD3 UR4, UP0, UPT, UR4, 0x180, URZ ;  /* 0x0000018004047890 */ /* 0x000fe4000ff1e0ff */
[----:B------:R-:W-:Y:S02]  /*0300*/  UIADD3.X UR7, UPT, UPT, URZ, UR5, URZ, UP1, !UPT ;  /* 0x00000005ff077290 */ /* 0x000fe40008ffe4ff */
[----:B------:R-:W-:-:S07]  /*0310*/  UIADD3.X UR5, UPT, UPT, URZ, UR5, URZ, UP0, !UPT ;  /* 0x00000005ff057290 */ /* 0x000fce00087fe4ff */
[----:B------:R3:W-:Y:S02]  /*0320*/  UTMACCTL.PF [UR6] ;  /* 0x00000000060079b9 */ /* 0x0007e40008040000 */
[----:B------:R3:W-:Y:S02]  /*0330*/  UTMACCTL.PF [UR4] ;  /* 0x00000000040079b9 */ /* 0x0007e40008040000 */
[----:B---3--:R-:W-:Y:S01]  /*0340*/  NOP ;  /* 0x0000000000007918 */ /* 0x008fe20000000000 */
.L_x_5:
[----:B------:R-:W-:Y:S05]  /*0350*/  BSYNC.RECONVERGENT B0 ;  /* 0x0000000000007941 */ /* 0x000fea0003800200 */
.L_x_4:
[----:B------:R-:W-:Y:S04]  /*0360*/  BSSY.RECONVERGENT B0, `(.L_x_6) ;  /* 0x000000a000007945 */ /* 0x000fe80003800200 */
        /* <DEDUP_REMOVED lines=9> */
.L_x_7:
[----:B------:R-:W-:Y:S05]  /*0400*/  BSYNC.RECONVERGENT B0 ;  /* 0x0000000000007941 */ /* 0x000fea0003800200 */
.L_x_6:
[----:B------:R-:W3:Y:S01]  /*0410*/  LDCU.64 UR4, c[0x0][0x888] ;  /* 0x00011100ff0477ac */ /* 0x000ee20008000a00 */
[----:B------:R-:W-:Y:S02]  /*0420*/  UISETP.EQ.U32.AND UP1, UPT, UR8, URZ, UPT ;  /* 0x000000ff0800728c */ /* 0x000fe4000bf22070 */
[----:B------:R-:W-:Y:S02]  /*0430*/  UPLOP3.LUT UP3, UPT, UPT, UPT, UPT, 0x80, 0x8 ;  /* 0x000000000008789c */ /* 0x000fe40003f6f070 */
[----:B---3--:R-:W-:-:S04]  /*0440*/  UISETP.NE.U32.AND UP0, UPT, UR4, URZ, UPT ;  /* 0x000000ff0400728c */ /* 0x008fc8000bf05070 */
[----:B------:R-:W-:-:S04]  /*0450*/  UISETP.NE.AND.EX UP0, UPT, UR5, URZ, UPT, UP0 ;  /* 0x000000ff0500728c */ /* 0x000fc8000bf05300 */
[----:B------:R-:W-:-:S04]  /*0460*/  UISETP.EQ.OR.EX UP2, UPT, UR9, URZ, !UP0, UP1 ;  /* 0x000000ff0900728c */ /* 0x000fc8000c742710 */
[----:B------:R-:W-:-:S06]  /*0470*/  UP2UR UR4, UPR, URZ, 0x4 ;  /* 0x00000004ff047883 */ /* 0x000fcc0008000000 */
[----:B------:R-:W-:Y:S01]  /*0480*/  MOV R52, UR4 ;  /* 0x0000000400347c02 */ /* 0x000fe20008000f00 */
[----:B------:R-:W-:Y:S06]  /*0490*/  BRA.U !UP2, `(.L_x_8) ;  /* 0x000000010a207547 */ /* 0x000fec000b800000 */
[----:B------:R-:W-:Y:S01]  /*04a0*/  UISETP.NE.U32.AND UP1, UPT, UR8, URZ, UPT ;  /* 0x000000ff0800728c */ /* 0x000fe2000bf25070 */
[----:B-----5:R-:W-:Y:S01]  /*04b0*/  FSETP.NEU.AND P0, PT, R26, RZ, PT ;  /* 0x000000ff1a00720b */ /* 0x020fe20003f0d000 */
[----:B------:R-:W-:Y:S02]  /*04c0*/  USEL UR4, URZ, 0xffffffff, UP0 ;  /* 0xffffffffff047887 */ /* 0x000fe40008000000 */
[----:B------:R-:W-:-:S10]  /*04d0*/  UISETP.NE.AND.EX UP1, UPT, UR9, URZ, UPT, UP1 ;  /* 0x000000ff0900728c */ /* 0x000fd4000bf25310 */
[----:B------:R-:W-:Y:S01]  /*04e0*/  VOTEU.ANY UP0, P0 ;  /* 0x0000000000ff7886 */ /* 0x000fe20000000100 */
[----:B------:R-:W-:-:S04]  /*04f0*/  @!UP1 USEL UR4, URZ, 0xffffffff, UP0 ;  /* 0xffffffffff049887 */ /* 0x000fc80008000000 */
[----:B------:R-:W-:-:S04]  /*0500*/  ULOP3.LUT UR4, UR4, 0x1, URZ, 0xc0, !UPT ;  /* 0x0000000104047892 */ /* 0x000fc8000f8ec0ff */
[----:B------:R-:W-:-:S11]  /*0510*/  UISETP.NE.U32.AND UP3, UPT, UR4, 0x1, UPT ;  /* 0x000000010400788c */ /* 0x000fd6000bf65070 */
.L_x_8:
[----:B------:R-:W3:Y:S01]  /*0520*/  SHFL.IDX PT, R0, R47, RZ, 0x1f ;  /* 0x00001fff2f007589 */ /* 0x000ee200000e0000 */
[----:B------:R-:W-:-:S04]  /*0530*/  UISETP.NE.AND UP0, UPT, UR13, 0x2, UPT ;  /* 0x000000020d00788c */ /* 0x000fc8000bf05270 */
[----:B------:R-:W-:Y:S02]  /*0540*/  UISETP.EQ.AND UP1, UPT, UR46, URZ, !UP0 ;  /* 0x000000ff2e00728c */ /* 0x000fe4000c722270 */
[----:B------:R-:W-:-:S04]  /*0550*/  USEL UR43, URZ, 0x1, UP0 ;  /* 0x00000001ff2b7887 */ /* 0x000fc80008000000 */
[----:B------:R-:W-:Y:S02]  /*0560*/  PLOP3.LUT P3, PT, P1, PT, UP1, 0x80, 0x8 ;  /* 0x000000000008781c */ /* 0x000fe40000f6f018 */
[----:B---3--:R-:W-:-:S13]  /*0570*/  ISETP.NE.AND P0, PT, R0, RZ, PT ;  /* 0x000000ff0000720c */ /* 0x008fda0003f05270 */
[----:B------:R-:W-:Y:S05]  /*0580*/  @P0 BRA `(.L_x_9) ;  /* 0x0000000000500947 */ /* 0x000fea0003800000 */
[----:B------:R-:W3:Y:S01]  /*0590*/  S2UR UR5, SR_CgaCtaId ;  /* 0x00000000000579c3 */ /* 0x000ee20000008800 */
[----:B------:R-:W-:Y:S01]  /*05a0*/  UMOV UR4, 0x400 ;  /* 0x0000040000047882 */ /* 0x000fe20000000000 */
[----:B------:R-:W-:Y:S01]  /*05b0*/  UMOV UR8, 0x1 ;  /* 0x0000000100087882 */ /* 0x000fe20000000000 */
[----:B------:R-:W-:Y:S01]  /*05c0*/  UMOV UR6, 0x2 ;  /* 0x0000000200067882 */ /* 0x000fe20000000000 */
[----:B------:R-:W-:-:S04]  /*05d0*/  UIADD3 UR8, UPT, UPT, -UR8, 0x100000, URZ ;  /* 0x0010000008087890 */ /* 0x000fc8000fffe1ff */
[----:B------:R-:W-:Y:S02]  /*05e0*/  USHF.L.U32 UR9, UR8, 0xb, URZ ;  /* 0x0000000b08097899 */ /* 0x000fe400080006ff */
[----:B------:R-:W-:Y:S02]  /*05f0*/  USHF.L.U32 UR8, UR8, 0x1, URZ ;  /* 0x0000000108087899 */ /* 0x000fe400080006ff */
[----:B------:R-:W-:-:S04]  /*0600*/  UIADD3 UR6, UPT, UPT, -UR6, 0x100000, URZ ;  /* 0x0010000006067890 */ /* 0x000fc8000fffe1ff */
[----:B------:R-:W-:Y:S02]  /*0610*/  USHF.L.U32 UR7, UR6, 0xb, URZ ;  /* 0x0000000b06077899 */ /* 0x000fe400080006ff */
[----:B------:R-:W-:Y:S01]  /*0620*/  USHF.L.U32 UR6, UR6, 0x1, URZ ;  /* 0x0000000106067899 */ /* 0x000fe200080006ff */
[----:B------:R-:W-:Y:S01]  /*0630*/  ELECT P0, URZ, PT ;  /* 0x0000000000ff782f */ /* 0x000fe20003800000 */
[----:B---3--:R-:W-:Y:S01]  /*0640*/  ULEA UR4, UR5, UR4, 0x18 ;  /* 0x0000000405047291 */ /* 0x008fe2000f8ec0ff */
[----:B------:R-:W3:Y:S11]  /*0650*/  FENCE.VIEW.ASYNC.S ;  /* 0x00000000000073c6 */ /* 0x000ef60000000000 */
[----:B---3--:R3:W4:Y:S01]  /*0660*/  SYNCS.EXCH.64 URZ, [UR4], UR8 ;  /* 0x0000000804ff75b2 */ /* 0x0087220008000100 */
[----:B------:R3:W1:Y:S01]  /*0670*/  SYNCS.EXCH.64 URZ, [UR4+0x18], UR6 ;  /* 0x0000180604ff75b2 */ /* 0x0006620008000100 */
[----:B------:R3:W1:Y:S01]  /*0680*/  SYNCS.EXCH.64 URZ, [UR4+0x8], UR8 ;  /* 0x0000080804ff75b2 */ /* 0x0006620008000100 */
[----:B------:R3:W1:Y:S01]  /*0690*/  SYNCS.EXCH.64 URZ, [UR4+0x20], UR6 ;  /* 0x0000200604ff75b2 */ /* 0x0006620008000100 */
[----:B------:R3:W1:Y:S01]  /*06a0*/  SYNCS.EXCH.64 URZ, [UR4+0x10], UR8 ;  /* 0x0000100804ff75b2 */ /* 0x0006620008000100 */
[----:B------:R3:W1:Y:S01]  /*06b0*/  SYNCS.EXCH.64 URZ, [UR4+0x28], UR6 ;  /* 0x0000280604ff75b2 */ /* 0x0006620008000100 */
[----:B------:R-:W-:Y:S01]  /*06c0*/  NOP ;  /* 0x0000000000007918 */ /* 0x000fe20000000000 */
.L_x_9:
[----:B------:R-:W2:Y:S01]  /*06d0*/  SHFL.IDX PT, R0, R47, RZ, 0x1f ;  /* 0x00001fff2f007589 */ /* 0x000ea200000e0000 */
[----:B------:R-:W-:Y:S01]  /*06e0*/  NOP ;  /* 0x0000000000007918 */ /* 0x000fe20000000000 */
[----:B--2---:R-:W-:-:S13]  /*06f0*/  ISETP.NE.AND P0, PT, R0, 0x1, PT ;  /* 0x000000010000780c */ /* 0x004fda0003f05270 */
[----:B------:R-:W-:Y:S05]  /*0700*/  @P0 BRA `(.L_x_10) ;  /* 0x0000000000500947 */ /* 0x000fea0003800000 */
[----:B------:R-:W2:Y:S01]  /*0710*/  S2UR UR5, SR_CgaCtaId ;  /* 0x00000000000579c3 */ /* 0x000ea20000008800 */
[----:B---3--:R-:W-:Y:S01]  /*0720*/  UMOV UR4, 0x400 ;  /* 0x0000040000047882 */ /* 0x008fe20000000000 */
        /* <DEDUP_REMOVED lines=9> */
[----:B--2---:R-:W-:Y:S01]  /*07c0*/  ULEA UR4, UR5, UR4, 0x18 ;  /* 0x0000000405047291 */ /* 0x004fe2000f8ec0ff */
[----:B------:R-:W2:Y:S11]  /*07d0*/  FENCE.VIEW.ASYNC.S ;  /* 0x00000000000073c6 */ /* 0x000eb60000000000 */
[----:B--2---:R2:W3:Y:S01]  /*07e0*/  SYNCS.EXCH.64 URZ, [UR4+0x30], UR8 ;  /* 0x0000300804ff75b2 */ /* 0x0044e20008000100 */
[----:B------:R2:W1:Y:S01]  /*07f0*/  SYNCS.EXCH.64 URZ, [UR4+0x48], UR6 ;  /* 0x0000480604ff75b2 */ /* 0x0004620008000100 */
[----:B------:R2:W1:Y:S01]  /*0800*/  SYNCS.EXCH.64 URZ, [UR4+0x38], UR8 ;  /* 0x0000380804ff75b2 */ /* 0x0004620008000100 */
[----:B------:R2:W1:Y:S01]  /*0810*/  SYNCS.EXCH.64 URZ, [UR4+0x50], UR6 ;  /* 0x0000500604ff75b2 */ /* 0x0004620008000100 */
[----:B------:R2:W1:Y:S01]  /*0820*/  SYNCS.EXCH.64 URZ, [UR4+0x40], UR8 ;  /* 0x0000400804ff75b2 */ /* 0x0004620008000100 */
[----:B------:R2:W1:Y:S01]  /*0830*/  SYNCS.EXCH.64 URZ, [UR4+0x58], UR6 ;  /* 0x0000580604ff75b2 */ /* 0x0004620008000100 */
[----:B------:R-:W-:Y:S01]  /*0840*/  NOP ;  /* 0x0000000000007918 */ /* 0x000fe20000000000 */
.L_x_10:
[----:B------:R-:W4:Y:S01]  /*0850*/  SHFL.IDX PT, R0, R47, RZ, 0x1f ;  /* 0x00001fff2f007589 */ /* 0x000f2200000e0000 */
[----:B------:R-:W-:Y:S01]  /*0860*/  NOP ;  /* 0x0000000000007918 */ /* 0x000fe20000000000 */
[----:B----4-:R-:W-:-:S13]  /*0870*/  ISETP.NE.AND P0, PT, R0, 0x3, PT ;  /* 0x000000030000780c */ /* 0x010fda0003f05270 */
[----:B------:R-:W-:Y:S05]  /*0880*/  @P0 BRA `(.L_x_11) ;  /* 0x0000000000300947 */ /* 0x000fea0003800000 */
[----:B------:R-:W4:Y:S01]  /*0890*/  S2UR UR5, SR_CgaCtaId ;  /* 0x00000000000579c3 */ /* 0x000f220000008800 */
[----:B--23--:R-:W-:Y:S01]  /*08a0*/  UMOV UR6, 0x400 ;  /* 0x0000040000067882 */ /* 0x00cfe20000000000 */
[----:B------:R-:W-:Y:S01]  /*08b0*/  UMOV UR4, 0x20 ;  /* 0x0000002000047882 */ /* 0x000fe20000000000 */
[----:B------:R-:W-:Y:S01]  /*08c0*/  ELECT P0, URZ, PT ;  /* 0x0000000000ff782f */ /* 0x000fe20003800000 */
[----:B----4-:R-:W-:Y:S02]  /*08d0*/  ULEA UR6, UR5, UR6, 0x18 ;  /* 0x0000000605067291 */ /* 0x010fe4000f8ec0ff */
[----:B------:R-:W-:-:S04]  /*08e0*/  UIADD3 UR4, UPT, UPT, -UR4, 0x100000, URZ ;  /* 0x0010000004047890 */ /* 0x000fc8000fffe1ff */
[----:B------:R-:W-:Y:S02]  /*08f0*/  USHF.L.U32 UR5, UR4, 0xb, URZ ;  /* 0x0000000b04057899 */ /* 0x000fe400080006ff */
[----:B------:R-:W-:Y:S01]  /*0900*/  USHF.L.U32 UR4, UR4, 0x1, URZ ;  /* 0x0000000104047899 */ /* 0x000fe200080006ff */
[----:B------:R-:W2:Y:S11]  /*0910*/  FENCE.VIEW.ASYNC.S ;  /* 0x00000000000073c6 */ /* 0x000eb60000000000 */
[----:B--2---:R4:W2:Y:S01]  /*0920*/  SYNCS.EXCH.64 URZ, [UR6+0x60], UR4 ;  /* 0x0000600406ff75b2 */ /* 0x0048a20008000100 */
[----:B------:R4:W3:Y:S02]  /*0930*/  SYNCS.EXCH.64 URZ, [UR6+0x68], UR4 ;  /* 0x0000680406ff75b2 */ /* 0x0008e40008000100 */
[----:B----4-:R-:W-:Y:S01]  /*0940*/  NOP ;  /* 0x0000000000007918 */ /* 0x010fe20000000000 */
.L_x_11:
[----:B------:R-:W4:Y:S01]  /*0950*/  SHFL.IDX PT, R0, R47, RZ, 0x1f ;  /* 0x00001fff2f007589 */ /* 0x000f2200000e0000 */
[----:B------:R-:W-:Y:S01]  /*0960*/  NOP ;  /* 0x0000000000007918 */ /* 0x000fe20000000000 */
[----:B----4-:R-:W-:-:S13]  /*0970*/  ISETP.NE.AND P0, PT, R0, 0x4, PT ;  /* 0x000000040000780c */ /* 0x010fda0003f05270 */
[----:B------:R-:W-:Y:S05]  /*0980*/  @P0 BRA `(.L_x_12) ;  /* 0x00000000004c0947 */ /* 0x000fea0003800000 */
[----:B------:R-:W4:Y:S01]  /*0990*/  S2UR UR5, SR_CgaCtaId ;  /* 0x00000000000579c3 */ /* 0x000f220000008800 */
[----:B--23--:R-:W-:Y:S01]  /*09a0*/  UMOV UR4, 0x3a0 ;  /* 0x000003a000047882 */ /* 0x00cfe20000000000 */
[----:B------:R-:W-:Y:S01]  /*09b0*/  UMOV UR6, 0x400 ;  /* 0x0000040000067882 */ /* 0x000fe20000000000 */
[----:B------:R-:W-:Y:S01]  /*09c0*/  USEL UR4, UR4, 0x320, UP3 ;  /* 0x0000032004047887 */ /* 0x000fe20009800000 */
[----:B------:R-:W-:Y:S01]  /*09d0*/  UMOV UR8, 0x1 ;  /* 0x0000000100087882 */ /* 0x000fe20000000000 */
[----:B------:R-:W-:Y:S01]  /*09e0*/  ELECT P0, URZ, PT ;  /* 0x0000000000ff782f */ /* 0x000fe20003800000 */
[----:B------:R-:W-:-:S04]  /*09f0*/  UIADD3 UR8, UPT, UPT, -UR8, 0x100000, URZ ;  /* 0x0010000008087890 */ /* 0x000fc8000fffe1ff */
[----:B------:R-:W-:Y:S02]  /*0a00*/  USHF.L.U32 UR9, UR8, 0xb, URZ ;  /* 0x0000000b08097899 */ /* 0x000fe400080006ff */
[----:B------:R-:W-:Y:S02]  /*0a10*/  USHF.L.U32 UR8, UR8, 0x1, URZ ;  /* 0x0000000108087899 */ /* 0x000fe400080006ff */
[----:B----4-:R-:W-:Y:S02]  /*0a20*/  ULEA UR6, UR5, UR6, 0x18 ;  /* 0x0000000605067291 */ /* 0x010fe4000f8ec0ff */
[----:B------:R-:W-:-:S04]  /*0a30*/  UIADD3 UR4, UPT, UPT, -UR4, 0x100000, URZ ;  /* 0x0010000004047890 */ /* 0x000fc8000fffe1ff */
[----:B------:R-:W-:Y:S02]  /*0a40*/  USHF.L.U32 UR5, UR4, 0xb, URZ ;  /* 0x0000000b04057899 */ /* 0x000fe400080006ff */
[----:B------:R-:W-:Y:S01]  /*0a50*/  USHF.L.U32 UR4, UR4, 0x1, URZ ;  /* 0x0000000104047899 */ /* 0x000fe200080006ff */
[----:B------:R-:W2:Y:S03]  /*0a60*/  FENCE.VIEW.ASYNC.S ;  /* 0x00000000000073c6 */ /* 0x000ea60000000000 */
[----:B--2---:R4:W2:Y:S08]  /*0a70*/  SYNCS.EXCH.64 URZ, [UR6+0x70], UR8 ;  /* 0x0000700806ff75b2 */ /* 0x0048b00008000100 */
[----:B------:R4:W3:Y:S01]  /*0a80*/  SYNCS.EXCH.64 URZ, [UR6+0x80], UR4 ;  /* 0x0000800406ff75b2 */ /* 0x0008e20008000100 */
[----:B------:R4:W1:Y:S01]  /*0a90*/  SYNCS.EXCH.64 URZ, [UR6+0x78], UR8 ;  /* 0x0000780806ff75b2 */ /* 0x0008620008000100 */
[----:B------:R4:W1:Y:S02]  /*0aa0*/  SYNCS.EXCH.64 URZ, [UR6+0x88], UR4 ;  /* 0x0000880406ff75b2 */ /* 0x0008640008000100 */
[----:B----4-:R-:W-:Y:S01]  /*0ab0*/  NOP ;  /* 0x0000000000007918 */ /* 0x010fe20000000000 */
.L_x_12:
[----:B------:R-:W4:Y:S01]  /*0ac0*/  SHFL.IDX PT, R0, R47, RZ, 0x1f ;  /* 0x00001fff2f007589 */ /* 0x000f2200000e0000 */
[----:B------:R-:W-:Y:S01]  /*0ad0*/  NOP ;  /* 0x0000000000007918 */ /* 0x000fe20000000000 */
[----:B----4-:R-:W-:-:S13]  /*0ae0*/  ISETP.NE.AND P0, PT, R0, 0x5, PT ;  /* 0x000000050000780c */ /* 0x010fda0003f05270 */
[----:B------:R-:W-:Y:S05]  /*0af0*/  @P0 BRA `(.L_x_13) ;  /* 0x0000000000580947 */ /* 0x000fea0003800000 */
[----:B------:R-:W4:Y:S01]  /*0b00*/  S2UR UR5, SR_CgaCtaId ;  /* 0x00000000000579c3 */ /* 0x000f220000008800 */
[----:B--23--:R-:W-:Y:S01]  /*0b10*/  UMOV UR4, 0x400 ;  /* 0x0000040000047882 */ /* 0x00cfe20000000000 */
        /* <DEDUP_REMOVED lines=9> */
[----:B----4-:R-:W-:Y:S01]  /*0bb0*/  ULEA UR4, UR5, UR4, 0x18 ;  /* 0x0000000405047291 */ /* 0x010fe2000f8ec0ff */
[----:B------:R-:W2:Y:S11]  /*0bc0*/  FENCE.VIEW.ASYNC.S ;  /* 0x00000000000073c6 */ /* 0x000eb60000000000 */
[----:B--2---:R4:W2:Y:S01]  /*0bd0*/  SYNCS.EXCH.64 URZ, [UR4+0x90], UR6 ;  /* 0x0000900604ff75b2 */ /* 0x0048a20008000100 */
[----:B------:R4:W3:Y:S01]  /*0be0*/  SYNCS.EXCH.64 URZ, [UR4+0xb0], UR8 ;  /* 0x0000b00804ff75b2 */ /* 0x0008e20008000100 */
[----:B------:R4:W1:Y:S01]  /*0bf0*/  SYNCS.EXCH.64 URZ, [UR4+0x98], UR6 ;  /* 0x0000980604ff75b2 */ /* 0x0008620008000100 */
[----:B------:R4:W1:Y:S01]  /*0c00*/  SYNCS.EXCH.64 URZ, [UR4+0xb8], UR8 ;  /* 0x0000b80804ff75b2 */ /* 0x0008620008000100 */
[----:B------:R4:W1:Y:S01]  /*0c10*/  SYNCS.EXCH.64 URZ, [UR4+0xa0], UR6 ;  /* 0x0000a00604ff75b2 */ /* 0x0008620008000100 */
[----:B------:R4:W1:Y:S01]  /*0c20*/  SYNCS.EXCH.64 URZ, [UR4+0xc0], UR8 ;  /* 0x0000c00804ff75b2 */ /* 0x0008620008000100 */
[----:B------:R4:W1:Y:S01]  /*0c30*/  SYNCS.EXCH.64 URZ, [UR4+0xa8], UR6 ;  /* 0x0000a80604ff75b2 */ /* 0x0008620008000100 */
[----:B------:R4:W1:Y:S02]  /*0c40*/  SYNCS.EXCH.64 URZ, [UR4+0xc8], UR8 ;  /* 0x0000c80804ff75b2 */ /* 0x0008640008000100 */
[----:B----4-:R-:W-:Y:S01]  /*0c50*/  NOP ;  /* 0x0000000000007918 */ /* 0x010fe20000000000 */
.L_x_13:
[----:B------:R-:W4:Y:S01]  /*0c60*/  SHFL.IDX PT, R0, R47, RZ, 0x1f ;  /* 0x00001fff2f007589 */ /* 0x000f2200000e0000 */
[----:B------:R-:W-:Y:S01]  /*0c70*/  ISETP.NE.OR P1, PT, RZ, UR13, !P1 ;  /* 0x0000000dff007c0c */ /* 0x000fe2000cf25670 */
[----:B------:R-:W-:Y:S01]  /*0c80*/  NOP ;  /* 0x0000000000007918 */ /* 0x000fe20000000000 */
[----:B----4-:R-:W-:-:S13]  /*0c90*/  ISETP.NE.AND P0, PT, R0, 0x3, PT ;  /* 0x000000030000780c */ /* 0x010fda0003f05270 */
[----:B------:R-:W-:Y:S05]  /*0ca0*/  @P0 BRA `(.L_x_14) ;  /* 0x0000000000380947 */ /* 0x000fea0003800000 */
[----:B------:R-:W4:Y:S01]  /*0cb0*/  S2UR UR5, SR_CgaCtaId ;  /* 0x00000000000579c3 */ /* 0x000f220000008800 */
[----:B--23--:R-:W-:Y:S01]  /*0cc0*/  UMOV UR4, 0x400 ;  /* 0x0000040000047882 */ /* 0x00cfe20000000000 */
[----:B------:R-:W-:Y:S01]  /*0cd0*/  UMOV UR6, 0x20 ;  /* 0x0000002000067882 */ /* 0x000fe20000000000 */
[----:B------:R-:W-:Y:S01]  /*0ce0*/  ELECT P0, URZ, PT ;  /* 0x0000000000ff782f */ /* 0x000fe20003800000 */
[----:B------:R-:W-:-:S04]  /*0cf0*/  UIADD3 UR6, UPT, UPT, -UR6, 0x100000, URZ ;  /* 0x0010000006067890 */ /* 0x000fc8000fffe1ff */
[----:B------:R-:W-:Y:S02]  /*0d00*/  USHF.L.U32 UR7, UR6, 0xb, URZ ;  /* 0x0000000b06077899 */ /* 0x000fe400080006ff */
[----:B------:R-:W-:Y:S02]  /*0d10*/  USHF.L.U32 UR6, UR6, 0x1, URZ ;  /* 0x0000000106067899 */ /* 0x000fe400080006ff */
[----:B----4-:R-:W-:Y:S01]  /*0d20*/  ULEA UR4, UR5, UR4, 0x18 ;  /* 0x0000000405047291 */ /* 0x010fe2000f8ec0ff */
[----:B------:R-:W2:Y:S11]  /*0d30*/  FENCE.VIEW.ASYNC.S ;  /* 0x00000000000073c6 */ /* 0x000eb60000000000 */
[----:B--2---:R4:W2:Y:S01]  /*0d40*/  SYNCS.EXCH.64 URZ, [UR4+0xd0], UR6 ;  /* 0x0000d00604ff75b2 */ /* 0x0048a20008000100 */
[----:B------:R4:W3:Y:S01]  /*0d50*/  SYNCS.EXCH.64 URZ, [UR4+0xe0], UR6 ;  /* 0x0000e00604ff75b2 */ /* 0x0008e20008000100 */
[----:B------:R4:W1:Y:S01]  /*0d60*/  SYNCS.EXCH.64 URZ, [UR4+0xd8], UR6 ;  /* 0x0000d80604ff75b2 */ /* 0x0008620008000100 */
[----:B------:R4:W1:Y:S02]  /*0d70*/  SYNCS.EXCH.64 URZ, [UR4+0xe8], UR6 ;  /* 0x0000e80604ff75b2 */ /* 0x0008640008000100 */
[----:B----4-:R-:W-:Y:S01]  /*0d80*/  NOP ;  /* 0x0000000000007918 */ /* 0x010fe20000000000 */
.L_x_14:
[----:B--23--:R-:W2:Y:S01]  /*0d90*/  S2UR UR7, SR_CgaCtaId ;  /* 0x00000000000779c3 */ /* 0x00cea20000008800 */
[----:B------:R-:W-:Y:S01]  /*0da0*/  VOTEU.ALL UP0, P1 ;  /* 0x0000000000ff7886 */ /* 0x000fe20000800000 */
[----:B------:R-:W-:Y:S01]  /*0db0*/  UMOV UR4, 0x20 ;  /* 0x0000002000047882 */ /* 0x000fe20000000000 */
[----:B------:R-:W-:Y:S01]  /*0dc0*/  NOP ;  /* 0x0000000000007918 */ /* 0x000fe20000000000 */
[----:B------:R-:W-:Y:S01]  /*0dd0*/  LOP3.LUT R3, R58, 0x1f, RZ, 0xc0, !PT ;  /* 0x0000001f3a037812 */ /* 0x000fe200078ec0ff */
[----:B------:R-:W-:Y:S01]  /*0de0*/  UISETP.NE.AND UP4, UPT, UR13, URZ, UPT ;  /* 0x000000ff0d00728c */ /* 0x000fe2000bf85270 */
[----:B------:R-:W-:Y:S01]  /*0df0*/  @!UP0 UMOV UR6, 0x400 ;  /* 0x0000040000068882 */ /* 0x000fe20000000000 */
[----:B------:R-:W-:-:S04]  /*0e00*/  @!UP0 UIADD3 UR4, UPT, UPT, -UR4, 0x100000, URZ ;  /* 0x0010000004048890 */ /* 0x000fc8000fffe1ff */
[----:B------:R-:W-:Y:S02]  /*0e10*/  @!UP0 USHF.L.U32 UR5, UR4, 0xb, URZ ;  /* 0x0000000b04058899 */ /* 0x000fe400080006ff */
[----:B------:R-:W-:Y:S02]  /*0e20*/  @!UP0 USHF.L.U32 UR4, UR4, 0x1, URZ ;  /* 0x0000000104048899 */ /* 0x000fe400080006ff */
[----:B--2---:R-:W-:Y:S01]  /*0e30*/  @!UP0 ULEA UR6, UR7, UR6, 0x18 ;  /* 0x0000000607068291 */ /* 0x004fe2000f8ec0ff */
[----:B------:R-:W2:Y:S01]  /*0e40*/  LDCU UR7, c[0x0][0x36c] ;  /* 0x00006d80ff0777ac */ /* 0x000ea20008000800 */
[----:B------:R-:W-:Y:S01]  /*0e50*/  VOTEU.ALL UP0, P1 ;  /* 0x0000000000ff7886 */ /* 0x000fe20000800000 */
[----:B------:R-:W3:Y:S09]  /*0e60*/  FENCE.VIEW.ASYNC.S ;  /* 0x00000000000073c6 */ /* 0x000ef20000000000 */
[----:B---3--:R3:W4:Y:S01]  /*0e70*/  @!UP0 SYNCS.EXCH.64 URZ, [UR6+0xf0], UR4 ;  /* 0x0000f00406ff85b2 */ /* 0x0087220008000100 */
[----:B--2---:R-:W-:-:S09]  /*0e80*/  UISETP.EQ.U32.AND UP5, UPT, UR7, 0x1, UPT ;  /* 0x000000010700788c */ /* 0x004fd2000bfa2070 */
[----:B---3--:R-:W-:Y:S05]  /*0e90*/  BRA.U !UP5, `(.L_x_15) ;  /* 0x000000010d087547 */ /* 0x008fea000b800000 */
[----:B-1--4-:R-:W-:Y:S01]  /*0ea0*/  UCGABAR_ARV ;  /* 0x00000000000079c7 */ /* 0x012fe20008000000 */
[----:B------:R-:W-:Y:S05]  /*0eb0*/  BRA `(.L_x_16) ;  /* 0x0000000000047947 */ /* 0x000fea0003800000 */
.L_x_15:
[----:B-1--4-:R-:W-:Y:S01]  /*0ec0*/  NOP ;  /* 0x0000000000007918 */ /* 0x012fe20000000000 */
.L_x_16:
[----:B------:R-:W1:Y:S01]  /*0ed0*/  S2UR UR19, SR_CTAID.X ;  /* 0x00000000001379c3 */ /* 0x000e620000002500 */
[----:B------:R-:W-:-:S05]  /*0ee0*/  CS2R.32 R51, SR_CgaSize ;  /* 0x0000000000337805 */ /* 0x000fca0000008a00 */
[----:B------:R-:W-:-:S05]  /*0ef0*/  IMAD R51, R51, -0xa0, RZ ;  /* 0xffffff6033337824 */ /* 0x000fca00078e02ff */
[----:B------:R-:W-:-:S14]  /*0f00*/  R2UR UR5, R51 ;  /* 0x00000000330572ca */ /* 0x000fdc00000e0000 */
[----:B------:R-:W2:Y:S01]  /*0f10*/  LDCU UR5, c[0x0][UR5+0x2b0] ;  /* 0x00005600050577ac */ /* 0x000ea20008000800 */
[----:B------:R-:W-:-:S05]  /*0f20*/  CS2R.32 R51, SR_CgaSize ;  /* 0x0000000000337805 */ /* 0x000fca0000008a00 */
[----:B------:R-:W-:-:S05]  /*0f30*/  IMAD R51, R51, -0xa0, RZ ;  /* 0xffffff6033337824 */ /* 0x000fca00078e02ff */
[----:B------:R-:W-:-:S14]  /*0f40*/  R2UR UR4, R51 ;  /* 0x00000000330472ca */ /* 0x000fdc00000e0000 */
[----:B------:R-:W3:Y:S01]  /*0f50*/  LDCU UR4, c[0x0][UR4+0x2b4] ;  /* 0x00005680040477ac */ /* 0x000ee20008000800 */
[----:B------:R-:W4:Y:S01]  /*0f60*/  S2UR UR7, SR_CTAID.Y ;  /* 0x00000000000779c3 */ /* 0x000f220000002600 */
[----:B------:R-:W-:-:S05]  /*0f70*/  CS2R.32 R51, SR_CgaSize ;  /* 0x0000000000337805 */ /* 0x000fca0000008a00 */
[----:B------:R-:W-:-:S05]  /*0f80*/  IMAD R51, R51, -0xa0, RZ ;  /* 0xffffff6033337824 */ /* 0x000fca00078e02ff */
[----:B------:R-:W-:-:S14]  /*0f90*/  R2UR UR8, R51 ;  /* 0x00000000330872ca */ /* 0x000fdc00000e0000 */
[----:B------:R-:W3:Y:S01]  /*0fa0*/  LDCU UR8, c[0x0][UR8+0x2a0] ;  /* 0x00005400080877ac */ /* 0x000ee20008000800 */
[----:B------:R-:W-:-:S05]  /*0fb0*/  CS2R.32 R51, SR_CgaSize ;  /* 0x0000000000337805 */ /* 0x000fca0000008a00 */
[----:B------:R-:W-:-:S05]  /*0fc0*/  IMAD R51, R51, -0xa0, RZ ;  /* 0xffffff6033337824 */ /* 0x000fca00078e02ff */
[----:B------:R-:W-:-:S14]  /*0fd0*/  R2UR UR9, R51 ;  /* 0x00000000330972ca */ /* 0x000fdc00000e0000 */
[----:B------:R-:W3:Y:S01]  /*0fe0*/  LDCU UR9, c[0x0][UR9+0x2a4] ;  /* 0x00005480090977ac */ /* 0x000ee20008000800 */
[----:B------:R-:W3:Y:S01]  /*0ff0*/  S2UR UR10, SR_CgaCtaId ;  /* 0x00000000000a79c3 */ /* 0x000ee20000008800 */
[----:B------:R-:W-:Y:S01]  /*1000*/  UISETP.GT.U32.AND UP0, UPT, UR46, 0xffff, UPT ;  /* 0x0000ffff2e00788c */ /* 0x000fe2000bf04070 */
[----:B------:R-:W3:Y:S01]  /*1010*/  LDCU UR18, c[0x0][0xb24] ;  /* 0x00016480ff1277ac */ /* 0x000ee20008000800 */
[----:B------:R-:W-:Y:S01]  /*1020*/  UMOV UR29, 0x5 ;  /* 0x00000005001d7882 */ /* 0x000fe20000000000 */
[----:B-1----:R-:W-:-:S04]  /*1030*/  I2FP.F32.U32 R2, UR19 ;  /* 0x0000001300027c45 */ /* 0x002fc80008201000 */
[----:B------:R-:W1:Y:S01]  /*1040*/  S2UR UR36, SR_CTAID.Z ;  /* 0x00000000002479c3 */ /* 0x000e620000002700 */
[----:B------:R-:W1:Y:S01]  /*1050*/  LDCU UR42, c[0x0][0xb24] ;  /* 0x00016480ff2a77ac */ /* 0x000e620008000800 */
[----:B--2---:R-:W-:Y:S01]  /*1060*/  FMUL R2, R2, UR5 ;  /* 0x0000000502027c20 */ /* 0x004fe20008400000 */
[----:B------:R-:W-:Y:S01]  /*1070*/  USEL UR5, UR46, 0xffff, !UP0 ;  /* 0x0000ffff2e057887 */ /* 0x000fe2000c000000 */
[----:B----4-:R-:W-:Y:S01]  /*1080*/  I2FP.F32.U32 R0, UR7 ;  /* 0x0000000700007c45 */ /* 0x010fe20008201000 */
[----:B------:R-:W2:Y:S03]  /*1090*/  LDCU UR27, c[0x0][0xb30] ;  /* 0x00016600ff1b77ac */ /* 0x000ea60008000800 */
[----:B------:R-:W4:Y:S01]  /*10a0*/  F2I.U32.TRUNC.NTZ R2, R2 ;  /* 0x0000000200027305 */ /* 0x000f22000020f000 */
[----:B---3--:R-:W-:Y:S01]  /*10b0*/  FMUL R0, R0, UR4 ;  /* 0x0000000400007c20 */ /* 0x008fe20008400000 */
[----:B------:R-:W-:-:S02]  /*10c0*/  ULOP3.LUT UR24, UR5, 0xffff, URZ, 0xc0, !UPT ;  /* 0x0000ffff05187892 */ /* 0x000fc4000f8ec0ff */
[----:B------:R-:W-:Y:S02]  /*10d0*/  USHF.L.U32 UR28, UR10, 0xa, URZ ;  /* 0x0000000a0a1c7899 */ /* 0x000fe400080006ff */
[----:B------:R-:W-:Y:S02]  /*10e0*/  UISETP.GE.AND UP2, UPT, UR18, 0x1, UPT ;  /* 0x000000011200788c */ /* 0x000fe4000bf46270 */
[----:B------:R-:W3:Y:S01]  /*10f0*/  F2I.U32.TRUNC.NTZ R0, R0 ;  /* 0x0000000000007305 */ /* 0x000ee2000020f000 */
[----:B------:R-:W-:Y:S01]  /*1100*/  UMOV UR25, UR7 ;  /* 0x0000000700197c82 */ /* 0x000fe20008000000 */
[----:B------:R-:W-:Y:S01]  /*1110*/  UMOV UR20, UR19 ;  /* 0x0000001300147c82 */ /* 0x000fe20008000000 */
[----:B----4-:R-:W-:Y:S02]  /*1120*/  R2UR UR4, R2 ;  /* 0x00000000020472ca */ /* 0x010fe400000e0000 */
[----:B------:R-:W-:Y:S02]  /*1130*/  PRMT R2, RZ, 0x7610, R2 ;  /* 0x00007610ff027816 */ /* 0x000fe40000000002 */
[----:B---3--:R-:W-:-:S02]  /*1140*/  R2UR UR6, R0 ;  /* 0x00000000000672ca */ /* 0x008fc400000e0000 */
[----:B------:R-:W-:-:S07]  /*1150*/  PRMT R0, RZ, 0x7610, R0 ;  /* 0x00007610ff007816 */ /* 0x000fce0000000000 */
[----:B------:R-:W-:-:S04]  /*1160*/  UIADD3 UR5, UPT, UPT, -UR4, URZ, URZ ;  /* 0x000000ff04057290 */ /* 0x000fc8000fffe1ff */
[----:B------:R-:W-:Y:S02]  /*1170*/  UIMAD UR5, UR8, UR5, UR19 ;  /* 0x00000005080572a4 */ /* 0x000fe4000f8e0213 */
[----:B------:R-:W-:-:S04]  /*1180*/  UIADD3 UR4, UPT, UPT, -UR6, URZ, URZ ;  /* 0x000000ff06047290 */ /* 0x000fc8000fffe1ff */
[----:B------:R-:W-:Y:S01]  /*1190*/  IMAD.U32 R51, RZ, RZ, UR5 ;  /* 0x00000005ff337e24 */ /* 0x000fe2000f8e00ff */
[----:B------:R-:W-:-:S06]  /*11a0*/  UIMAD UR4, UR9, UR4, UR7 ;  /* 0x00000004090472a4 */ /* 0x000fcc000f8e0207 */
[----:B------:R-:W-:Y:S01]  /*11b0*/  IMAD.U32 R50, RZ, RZ, UR4 ;  /* 0x00000004ff327e24 */ /* 0x000fe2000f8e00ff */
[----:B-12---:R-:W-:Y:S06]  /*11c0*/  BRA.U UP4, `(.L_x_17) ;  /* 0x0000000104447547 */ /* 0x006fec000b800000 */
[----:B------:R-:W-:Y:S02]  /*11d0*/  R2UR UR4, R51 ;  /* 0x00000000330472ca */ /* 0x000fe400000e0000 */
[----:B------:R-:W-:-:S11]  /*11e0*/  R2UR UR8, R50 ;  /* 0x00000000320872ca */ /* 0x000fd600000e0000 */
[----:B------:R-:W-:Y:S02]  /*11f0*/  UISETP.GT.U32.AND UP0, UPT, UR4, 0x1, UPT ;  /* 0x000000010400788c */ /* 0x000fe4000bf04070 */
[----:B------:R-:W-:Y:S02]  /*1200*/  ULOP3.LUT UR4, UR4, 0xfffffffe, URZ, 0xc0, !UPT ;  /* 0xfffffffe04047892 */ /* 0x000fe4000f8ec0ff */
[----:B------:R-:W-:Y:S02]  /*1210*/  UISETP.NE.AND UP1, UPT, UR8, URZ, UP0 ;  /* 0x000000ff0800728c */ /* 0x000fe40008725270 */
[----:B------:R-:W-:Y:S02]  /*1220*/  UISETP.NE.AND UP0, UPT, UR8, 0x1, UP0 ;  /* 0x000000010800788c */ /* 0x000fe40008705270 */
[----:B------:R-:W-:Y:S02]  /*1230*/  USEL UR7, URZ, 0x1, UP1 ;  /* 0x00000001ff077887 */ /* 0x000fe40008800000 */
[----:B------:R-:W-:-:S02]  /*1240*/  USEL UR6, URZ, 0x4, UP0 ;  /* 0x00000004ff067887 */ /* 0x000fc40008000000 */
[----:B------:R-:W-:Y:S02]  /*1250*/  USEL UR5, URZ, 0x2, UP1 ;  /* 0x00000002ff057887 */ /* 0x000fe40008800000 */
[----:B------:R-:W-:Y:S02]  /*1260*/  ULEA UR4, UR8, UR4, 0x1 ;  /* 0x0000000408047291 */ /* 0x000fe4000f8e08ff */
[----:B------:R-:W-:Y:S02]  /*1270*/  USEL UR8, URZ, 0x8, UP0 ;  /* 0x00000008ff087887 */ /* 0x000fe40008000000 */
[----:B------:R-:W-:-:S03]  /*1280*/  UIADD3 UR5, UPT, UPT, UR5, UR6, UR7 ;  /* 0x0000000605057290 */ /* 0x000fc6000fffe007 */
[----:B------:R-:W-:Y:S01]  /*1290*/  UMOV UR6, 0x3 ;  /* 0x0000000300067882 */ /* 0x000fe20000000000 */
[----:B------:R-:W-:Y:S02]  /*12a0*/  UIADD3 UR5, UPT, UPT, UR5, UR8, URZ ;  /* 0x0000000805057290 */ /* 0x000fe4000fffe0ff */
[----:B------:R-:W-:-:S04]  /*12b0*/  USHF.L.U32 UR4, UR6, UR4, URZ ;  /* 0x0000000406047299 */ /* 0x000fc800080006ff */
[----:B------:R-:W-:Y:S02]  /*12c0*/  IMAD.U32 R2, RZ, RZ, UR5 ;  /* 0x00000005ff027e24 */ /* 0x000fe4000f8e00ff */
[----:B------:R-:W-:Y:S02]  /*12d0*/  IMAD.U32 R0, RZ, RZ, UR4 ;  /* 0x00000004ff007e24 */ /* 0x000fe4000f8e00ff */
.L_x_17:
[----:B------:R-:W-:Y:S05]  /*12e0*/  BRA.U !UP2, `(.L_x_18) ;  /* 0x000000010ad07547 */ /* 0x000fea000b800000 */
[----:B------:R-:W1:Y:S01]  /*12f0*/  LDCU.128 UR20, c[0x0][0xb10] ;  /* 0x00016200ff1477ac */ /* 0x000e620008000c00 */
[----:B------:R-:W2:Y:S01]  /*1300*/  LDCU UR12, c[0x0][0x370] ;  /* 0x00006e00ff0c77ac */ /* 0x000ea20008000800 */
[----:B------:R-:W3:Y:S01]  /*1310*/  LDCU UR5, c[0x0][0x374] ;  /* 0x00006e80ff0577ac */ /* 0x000ee20008000800 */
[----:B------:R-:W4:Y:S01]  /*1320*/  LDCU UR26, c[0x0][0xb0c] ;  /* 0x00016180ff1a77ac */ /* 0x000f220008000800 */
[----:B------:R-:W4:Y:S01]  /*1330*/  LDCU UR4, c[0x0][0xb20] ;  /* 0x00016400ff0477ac */ /* 0x000f220008000800 */
[----:B------:R-:W4:Y:S01]  /*1340*/  LDCU.64 UR16, c[0x0][0xb28] ;  /* 0x00016500ff1077ac */ /* 0x000f220008000a00 */
[----:B-1----:R-:W-:Y:S02]  /*1350*/  UISETP.NE.AND UP0, UPT, UR22, 0x1, UPT ;  /* 0x000000011600788c */ /* 0x002fe4000bf05270 */
[----:B---3--:R-:W-:Y:S02]  /*1360*/  UIMAD.WIDE.U32 UR6, UR5, UR23, URZ ;  /* 0x00000017050672a5 */ /* 0x008fe4000f8e00ff */
[----:B--2---:R-:W-:-:S02]  /*1370*/  UIMAD.WIDE.U32 UR8, UR12, UR20, URZ ;  /* 0x000000140c0872a5 */ /* 0x004fc4000f8e00ff */
[----:B----4-:R-:W-:Y:S02]  /*1380*/  UISETP.NE.AND UP1, UPT, UR26, 0x1, UPT ;  /* 0x000000011a00788c */ /* 0x010fe4000bf25270 */
[----:B------:R-:W-:Y:S01]  /*1390*/  UISETP.NE.AND UP2, UPT, UR18, 0x1, UPT ;  /* 0x000000011200788c */ /* 0x000fe2000bf45270 */
[----:B------:R-:W-:Y:S02]  /*13a0*/  UMOV UR6, UR7 ;  /* 0x0000000700067c82 */ /* 0x000fe40008000000 */
[----:B------:R-:W-:Y:S01]  /*13b0*/  UMOV UR8, UR9 ;  /* 0x0000000900087c82 */ /* 0x000fe20008000000 */
[----:B------:R-:W-:Y:S02]  /*13c0*/  @UP0 USHF.R.U32.HI UR5, URZ, UR4, UR6 ;  /* 0x00000004ff050299 */ /* 0x000fe40008011606 */
[----:B------:R-:W-:Y:S02]  /*13d0*/  UIMAD.WIDE.U32 UR14, UR25, UR23, URZ ;  /* 0x00000017190e72a5 */ /* 0x000fe4000f8e00ff */
[----:B------:R-:W-:-:S02]  /*13e0*/  UIMAD.WIDE.U32 UR6, UR5, UR16, URZ ;  /* 0x00000010050672a5 */ /* 0x000fc4000f8e00ff */
[----:B------:R-:W-:Y:S02]  /*13f0*/  @UP1 USHF.R.U32.HI UR12, URZ, UR21, UR8 ;  /* 0x00000015ff0c1299 */ /* 0x000fe40008011608 */
[----:B------:R-:W-:Y:S02]  /*1400*/  UIMAD.WIDE.U32 UR10, UR19, UR20, URZ ;  /* 0x00000014130a72a5 */ /* 0x000fe4000f8e00ff */
[----:B------:R-:W-:Y:S01]  /*1410*/  UIMAD.WIDE.U32 UR8, UR12, UR16, URZ ;  /* 0x000000100c0872a5 */ /* 0x000fe2000f8e00ff */
[----:B------:R-:W-:Y:S01]  /*1420*/  UMOV UR14, UR15 ;  /* 0x0000000f000e7c82 */ /* 0x000fe20008000000 */
[----:B------:R-:W-:Y:S01]  /*1430*/  UMOV UR6, UR7 ;  /* 0x0000000700067c82 */ /* 0x000fe20008000000 */
[----:B------:R-:W-:Y:S02]  /*1440*/  USHF.R.U32.HI UR14, URZ, UR4, UR14 ;  /* 0x00000004ff0e7299 */ /* 0x000fe4000801160e */
[----:B------:R-:W-:Y:S01]  /*1450*/  @UP2 USHF.R.U32.HI UR5, URZ, UR17, UR6 ;  /* 0x00000011ff052299 */ /* 0x000fe20008011606 */
[----:B------:R-:W-:-:S02]  /*1460*/  UMOV UR10, UR11 ;  /* 0x0000000b000a7c82 */ /* 0x000fc40008000000 */
[----:B------:R-:W-:Y:S01]  /*1470*/  UMOV UR6, UR9 ;  /* 0x0000000900067c82 */ /* 0x000fe20008000000 */
[----:B------:R-:W-:Y:S02]  /*1480*/  USHF.R.U32.HI UR10, URZ, UR21, UR10 ;  /* 0x00000015ff0a7299 */ /* 0x000fe4000801160a */
[----:B------:R-:W-:Y:S02]  /*1490*/  @UP2 USHF.R.U32.HI UR12, URZ, UR17, UR6 ;  /* 0x00000011ff0c2299 */ /* 0x000fe40008011606 */
[----:B------:R-:W-:Y:S02]  /*14a0*/  USEL UR4, UR25, UR14, !UP0 ;  /* 0x0000000e19047287 */ /* 0x000fe4000c000000 */
[----:B------:R-:W-:Y:S02]  /*14b0*/  UIMAD UR6, UR5, UR18, URZ ;  /* 0x00000012050672a4 */ /* 0x000fe4000f8e02ff */
[----:B------:R-:W-:Y:S02]  /*14c0*/  USEL UR5, UR19, UR10, !UP1 ;  /* 0x0000000a13057287 */ /* 0x000fe4000c800000 */
[----:B------:R-:W-:-:S02]  /*14d0*/  UIMAD UR8, UR12, UR18, URZ ;  /* 0x000000120c0872a4 */ /* 0x000fc4000f8e02ff */
[----:B------:R-:W-:Y:S02]  /*14e0*/  UISETP.GE.AND UP0, UPT, UR4, UR6, UPT ;  /* 0x000000060400728c */ /* 0x000fe4000bf06270 */
[----:B------:R-:W-:Y:S02]  /*14f0*/  UIMAD.WIDE.U32 UR6, UR4, UR16, URZ ;  /* 0x00000010040672a5 */ /* 0x000fe4000f8e00ff */
[----:B------:R-:W-:Y:S02]  /*1500*/  UISETP.GE.OR UP0, UPT, UR5, UR8, UP0 ;  /* 0x000000080500728c */ /* 0x000fe40008706670 */
[----:B------:R-:W-:Y:S02]  /*1510*/  UIMAD.WIDE.U32 UR8, UR5, UR16, URZ ;  /* 0x00000010050872a5 */ /* 0x000fe4000f8e00ff */
[----:B------:R-:W-:Y:S02]  /*1520*/  USHF.R.U32.HI UR7, URZ, UR17, UR7 ;  /* 0x00000011ff077299 */ /* 0x000fe40008011607 */
[----:B------:R-:W-:-:S02]  /*1530*/  UIADD3 UR10, UPT, UPT, -UR4, URZ, URZ ;  /* 0x000000ff040a7290 */ /* 0x000fc4000fffe1ff */
[----:B------:R-:W-:Y:S02]  /*1540*/  USEL UR7, UR4, UR7, !UP2 ;  /* 0x0000000704077287 */ /* 0x000fe4000d000000 */
[----:B------:R-:W-:Y:S01]  /*1550*/  UIADD3 UR20, UPT, UPT, -UR5, URZ, URZ ;  /* 0x000000ff05147290 */ /* 0x000fe2000fffe1ff */
[----:B------:R-:W-:Y:S01]  /*1560*/  @!UP0 UMOV UR6, UR9 ;  /* 0x0000000900068c82 */ /* 0x000fe20008000000 */
[----:B------:R-:W-:Y:S02]  /*1570*/  UIADD3 UR8, UPT, UPT, -UR7, URZ, URZ ;  /* 0x000000ff07087290 */ /* 0x000fe4000fffe1ff */
[----:B------:R-:W-:Y:S02]  /*1580*/  @!UP0 USHF.R.U32.HI UR6, URZ, UR17, UR6 ;  /* 0x00000011ff068299 */ /* 0x000fe40008011606 */
[----:B------:R-:W-:Y:S02]  /*1590*/  UIMAD UR8, UR18, UR8, UR4 ;  /* 0x00000008120872a4 */ /* 0x000fe4000f8e0204 */
[----:B------:R-:W-:-:S02]  /*15a0*/  @!UP0 USEL UR6, UR5, UR6, !UP2 ;  /* 0x0000000605068287 */ /* 0x000fc4000d000000 */
[----:B------:R-:W-:Y:S02]  /*15b0*/  UIMAD UR25, UR22, UR10, UR25 ;  /* 0x0000000a161972a4 */ /* 0x000fe4000f8e0219 */
[----:B------:R-:W-:Y:S02]  /*15c0*/  @!UP0 UIADD3 UR7, UPT, UPT, UR7, -UR6, URZ ;  /* 0x8000000607078290 */ /* 0x000fe4000fffe0ff */
[----:B------:R-:W-:Y:S02]  /*15d0*/  @!UP0 UIMAD UR6, UR8, UR12, UR6 ;  /* 0x0000000c080682a4 */ /* 0x000fe4000f8e0206 */
[----:B------:R-:W-:Y:S02]  /*15e0*/  @!UP0 UIMAD UR4, UR7, UR18, UR5 ;  /* 0x00000012070482a4 */ /* 0x000fe4000f8e0205 */
[----:B------:R-:W-:Y:S02]  /*15f0*/  UIMAD UR20, UR26, UR20, UR19 ;  /* 0x000000141a1472a4 */ /* 0x000fe4000f8e0213 */
[----:B------:R-:W-:Y:S01]  /*1600*/  UIMAD UR25, UR4, UR22, UR25 ;  /* 0x00000016041972a4 */ /* 0x000fe2000f8e0219 */
[----:B------:R-:W-:-:S02]  /*1610*/  @!UP0 UMOV UR5, UR6 ;  /* 0x0000000600058c82 */ /* 0x000fc40008000000 */
[----:B------:R-:W-:-:S12]  /*1620*/  UIMAD UR20, UR5, UR26, UR20 ;  /* 0x0000001a051472a4 */ /* 0x000fd8000f8e0214 */
.L_x_18:
[----:B------:R-:W-:Y:S02]  /*1630*/  UISETP.NE.AND UP1, UPT, UR27, 0x1, UPT ;  /* 0x000000011b00788c */ /* 0x000fe4000bf25270 */
[----:B------:R-:W-:Y:S02]  /*1640*/  UISETP.NE.AND UP0, UPT, UR13, 0x2, UPT ;  /* 0x000000020d00788c */ /* 0x000fe4000bf05270 */
[----:B------:R-:W-:Y:S02]  /*1650*/  ULOP3.LUT UR28, UR28, 0x800, URZ, 0xc0, !UPT ;  /* 0x000008001c1c7892 */ /* 0x000fe4000f8ec0ff */
[----:B------:R-:W-:-:S03]  /*1660*/  USHF.L.U32 UR24, UR29, UR24, URZ ;  /* 0x000000181d187299 */ /* 0x000fc600080006ff */
[----:B------:R-:W-:Y:S09]  /*1670*/  BRA.U UP1, `(.L_x_19) ;  /* 0x0000000101447547 */ /* 0x000ff2000b800000 */
[----:B------:R-:W1:Y:S01]  /*1680*/  LDCU.128 UR8, c[0x0][0xb10] ;  /* 0x00016200ff0877ac */ /* 0x000e620008000c00 */
[----:B------:R-:W2:Y:S01]  /*1690*/  LDCU UR12, c[0x0][0xb0c] ;  /* 0x00016180ff0c77ac */ /* 0x000ea20008000800 */
[----:B------:R-:W3:Y:S01]  /*16a0*/  LDCU UR14, c[0x0][0xb20] ;  /* 0x00016400ff0e77ac */ /* 0x000ee20008000800 */
[----:B-1----:R-:W-:Y:S02]  /*16b0*/  UIMAD.WIDE.U32 UR6, UR20, UR8, URZ ;  /* 0x00000008140672a5 */ /* 0x002fe4000f8e00ff */
[----:B------:R-:W-:Y:S02]  /*16c0*/  UIMAD.WIDE.U32 UR4, UR25, UR11, URZ ;  /* 0x0000000b190472a5 */ /* 0x000fe4000f8e00ff */
[----:B--2---:R-:W-:Y:S02]  /*16d0*/  UISETP.NE.AND UP2, UPT, UR12, 0x1, UPT ;  /* 0x000000010c00788c */ /* 0x004fe4000bf45270 */
[----:B------:R-:W-:Y:S01]  /*16e0*/  UISETP.NE.AND UP1, UPT, UR10, 0x1, UPT ;  /* 0x000000010a00788c */ /* 0x000fe2000bf25270 */
[----:B------:R-:W-:-:S02]  /*16f0*/  UMOV UR6, UR7 ;  /* 0x0000000700067c82 */ /* 0x000fc40008000000 */
[----:B------:R-:W-:Y:S01]  /*1700*/  UMOV UR4, UR5 ;  /* 0x0000000500047c82 */ /* 0x000fe20008000000 */
[----:B------:R-:W-:Y:S02]  /*1710*/  USHF.R.U32.HI UR6, URZ, UR9, UR6 ;  /* 0x00000009ff067299 */ /* 0x000fe40008011606 */
[----:B---3--:R-:W-:Y:S02]  /*1720*/  USHF.R.U32.HI UR4, URZ, UR14, UR4 ;  /* 0x0000000eff047299 */ /* 0x008fe40008011604 */
[----:B------:R-:W-:Y:S02]  /*1730*/  USEL UR5, UR20, UR6, !UP2 ;  /* 0x0000000614057287 */ /* 0x000fe4000d000000 */
[----:B------:R-:W-:-:S04]  /*1740*/  USEL UR4, UR25, UR4, !UP1 ;  /* 0x0000000419047287 */ /* 0x000fc8000c800000 */
[----:B------:R-:W-:Y:S02]  /*1750*/  UIADD3 UR6, UPT, UPT, -UR4, UR5, URZ ;  /* 0x0000000504067290 */ /* 0x000fe4000fffe1ff */
[----:B------:R-:W-:Y:S02]  /*1760*/  UIADD3 UR4, UPT, UPT, UR4, -UR5, URZ ;  /* 0x8000000504047290 */ /* 0x000fe4000fffe0ff */
[----:B------:R-:W-:Y:S02]  /*1770*/  UIMAD UR25, UR6, UR10, UR25 ;  /* 0x0000000a061972a4 */ /* 0x000fe4000f8e0219 */
[----:B------:R-:W-:-:S12]  /*1780*/  UIMAD UR20, UR4, UR12, UR20 ;  /* 0x0000000c041472a4 */ /* 0x000fd8000f8e0214 */
.L_x_19:
[----:B------:R-:W-:Y:S05]  /*1790*/  BRA.U !UP5, `(.L_x_20) ;  /* 0x000000010d0c7547 */ /* 0x000fea000b800000 */
[----:B------:R-:W-:Y:S01]  /*17a0*/  UCGABAR_WAIT ;  /* 0x0000000000007dc7 */ /* 0x000fe20008000000 */
[----:B------:R-:W-:Y:S01]  /*17b0*/  CCTL.IVALL ;  /* 0x00000000ff00798f */ /* 0x000fe20002000000 */
[----:B------:R-:W-:Y:S05]  /*17c0*/  BRA `(.L_x_21) ;  /* 0x0000000000047947 */ /* 0x000fea0003800000 */
.L_x_20:
[----:B------:R-:W-:Y:S06]  /*17d0*/  BAR.SYNC.DEFER_BLOCKING 0x0 ;  /* 0x0000000000007b1d */ /* 0x000fec0000010000 */
.L_x_21:
[----:B------:R-:W-:Y:S05]  /*17e0*/  BRA.U UP0, `(.L_x_22) ;  /* 0x0000001100cc7547 */ /* 0x000fea000b800000 */
[----:B------:R-:W1:Y:S01]  /*17f0*/  LDCU UR6, c[0x0][0x38c] ;  /* 0x00007180ff0677ac */ /* 0x000e620008000800 */
[----:B------:R-:W2:Y:S01]  /*1800*/  S2UR UR9, SR_CgaCtaId ;  /* 0x00000000000979c3 */ /* 0x000ea20000008800 */
[----:B------:R-:W-:Y:S01]  /*1810*/  PLOP3.LUT P1, PT, PT, PT, UP3, 0x80, 0x8 ;  /* 0x000000000008781c */ /* 0x000fe20003f2f038 */
[----:B------:R-:W-:Y:S01]  /*1820*/  IMAD.MOV.U32 R12, RZ, RZ, 0x1 ;  /* 0x00000001ff0c7424 */ /* 0x000fe200078e00ff */
[----:B------:R-:W-:Y:S01]  /*1830*/  UMOV UR8, 0x400 ;  /* 0x0000040000087882 */ /* 0x000fe20000000000 */
[----:B------:R-:W-:Y:S01]  /*1840*/  UISETP.NE.AND UP1, UPT, UR13, URZ, UPT ;  /* 0x000000ff0d00728c */ /* 0x000fe2000bf25270 */
[----:B------:R-:W-:Y:S01]  /*1850*/  ISETP.NE.AND P2, PT, R3, RZ, P3 ;  /* 0x000000ff0300720c */ /* 0x000fe20001f45270 */
[----:B------:R-:W-:Y:S01]  /*1860*/  USHF.L.U32 UR7, UR19, 0x6, URZ ;  /* 0x0000000613077899 */ /* 0x000fe200080006ff */
[----:B------:R-:W-:Y:S01]  /*1870*/  PLOP3.LUT P1, PT, P1, PT, PT, 0x8, 0x80 ;  /* 0x000000000080781c */ /* 0x000fe20000f2e170 */
[----:B------:R-:W-:Y:S01]  /*1880*/  USHF.L.U32 UR46, UR19, 0x5, URZ ;  /* 0x00000005132e7899 */ /* 0x000fe200080006ff */
[----:B------:R-:W-:Y:S01]  /*1890*/  CS2R R10, SRZ ;  /* 0x00000000000a7805 */ /* 0x000fe2000001ff00 */
[----:B------:R-:W-:Y:S01]  /*18a0*/  IMAD.MOV.U32 R9, RZ, RZ, RZ ;  /* 0x000000ffff097224 */ /* 0x000fe200078e00ff */
[----:B------:R-:W3:Y:S01]  /*18b0*/  LDCU UR39, c[0x0][0x370] ;  /* 0x00006e00ff2777ac */ /* 0x000ee20008000800 */
[----:B------:R-:W-:Y:S01]  /*18c0*/  IMAD.MOV.U32 R8, RZ, RZ, 0x1 ;  /* 0x00000001ff087424 */ /* 0x000fe200078e00ff */
[----:B------:R-:W-:-:S02]  /*18d0*/  USEL UR21, UR43, 0x2, UP1 ;  /* 0x000000022b157887 */ /* 0x000fc40008800000 */
[----:B-1----:R-:W-:Y:S02]  /*18e0*/  UIADD3 UR5, UPT, UPT, UR6, 0x3f, URZ ;  /* 0x0000003f06057890 */ /* 0x002fe4000fffe0ff */
[----:B------:R-:W-:Y:S02]  /*18f0*/  UIADD3 UR47, UPT, UPT, UR6, 0x7e, URZ ;  /* 0x0000007e062f7890 */ /* 0x000fe4000fffe0ff */
[----:B------:R-:W-:Y:S01]  /*1900*/  USHF.R.S32.HI UR4, URZ, 0x1f, UR5 ;  /* 0x0000001fff047899 */ /* 0x000fe20008011405 */
[----:B------:R-:W1:Y:S03]  /*1910*/  LDCU.64 UR26, c[0x0][0x348] ;  /* 0x00006900ff1a77ac */ /* 0x000e660008000a00 */
[----:B------:R-:W-:Y:S02]  /*1920*/  ULEA.HI UR4, UR4, UR5, URZ, 0x6 ;  /* 0x0000000504047291 */ /* 0x000fe4000f8f30ff */
[----:B--2---:R-:W-:-:S02]  /*1930*/  ULEA UR13, UR9, UR8, 0x18 ;  /* 0x00000008090d7291 */ /* 0x004fc4000f8ec0ff */
[----:B------:R-:W-:Y:S02]  /*1940*/  USHF.R.S32.HI UR41, URZ, 0x6, UR4 ;  /* 0x00000006ff297899 */ /* 0x000fe40008011404 */
[----:B------:R-:W-:Y:S02]  /*1950*/  UIADD3 UR4, UPT, UPT, UR6, -0x1, URZ ;  /* 0xffffffff06047890 */ /* 0x000fe4000fffe0ff */
[----:B------:R-:W-:Y:S02]  /*1960*/  UISETP.LT.U32.AND UP0, UPT, UR41, 0x3, UPT ;  /* 0x000000032900788c */ /* 0x000fe4000bf01070 */
[----:B------:R-:W-:Y:S02]  /*1970*/  UISETP.GE.U32.AND UP2, UPT, UR4, -0x7f, UPT ;  /* 0xffffff810400788c */ /* 0x000fe4000bf46070 */
[----:B------:R-:W-:Y:S02]  /*1980*/  USEL UR40, UR41, 0x3, UP0 ;  /* 0x0000000329287887 */ /* 0x000fe40008000000 */
[----:B------:R-:W-:-:S02]  /*1990*/  ULOP3.LUT UR5, UR7, 0x40, URZ, 0xc0, !UPT ;  /* 0x0000004007057892 */ /* 0x000fc4000f8ec0ff */
[----:B------:R-:W-:Y:S02]  /*19a0*/  UIADD3 UR4, UPT, UPT, UR40, -0x1, URZ ;  /* 0xffffffff28047890 */ /* 0x000fe4000fffe0ff */
[----:B------:R-:W-:Y:S01]  /*19b0*/  ULEA UR30, UR28, UR13, 0x1 ;  /* 0x0000000d1c1e7291 */ /* 0x000fe2000f8e08ff */
[----:B------:R-:W2:Y:S02]  /*19c0*/  LDCU UR38, c[0x0][0x374] ;  /* 0x00006e80ff2677ac */ /* 0x000ea40008000800 */
[----:B------:R-:W-:Y:S02]  /*19d0*/  @UP2 UIADD3 UR4, UPT, UPT, UR40, URZ, URZ ;  /* 0x000000ff28042290 */ /* 0x000fe4000fffe0ff */
[----:B------:R-:W-:Y:S02]  /*19e0*/  ULOP3.LUT UR46, UR46, 0x20, URZ, 0xc0, !UPT ;  /* 0x000000202e2e7892 */ /* 0x000fe4000f8ec0ff */
[----:B------:R-:W-:Y:S02]  /*19f0*/  ULEA.HI UR45, UR28, UR5, URZ, 0x1a ;  /* 0x000000051c2d7291 */ /* 0x000fe4000f8fd0ff */
[----:B------:R-:W-:-:S02]  /*1a00*/  UIADD3 UR30, UPT, UPT, UR30, 0x3300, URZ ;  /* 0x000033001e1e7890 */ /* 0x000fc4000fffe0ff */
[----:B------:R-:W-:Y:S02]  /*1a10*/  UIADD3 UR44, UPT, UPT, UR41, -UR40, URZ ;  /* 0x80000028292c7290 */ /* 0x000fe4000fffe0ff */
[----:B------:R-:W-:Y:S02]  /*1a20*/  UIADD3 UR29, UPT, UPT, UR4, 0x1, URZ ;  /* 0x00000001041d7890 */ /* 0x000fe4000fffe0ff */
[----:B------:R-:W-:Y:S01]  /*1a30*/  UIADD3 UR43, UPT, UPT, -UR4, URZ, URZ ;  /* 0x000000ff042b7290 */ /* 0x000fe2000fffe1ff */
[----:B-1-3--:R-:W-:-:S11]  /*1a40*/  UMOV UR6, URZ ;  /* 0x000000ff00067c82 */ /* 0x00afd60008000000 */
.L_x_42:
[----:B------:R-:W1:Y:S02]  /*1a50*/  S2UR UR4, SR_CgaCtaId ;  /* 0x00000000000479c3 */ /* 0x000e640000008800 */
[----:B-1----:R-:W-:-:S09]  /*1a60*/  UISETP.NE.AND UP0, UPT, UR4, URZ, UPT ;  /* 0x000000ff0400728c */ /* 0x002fd2000bf05270 */
[----:B------:R-:W-:Y:S05]  /*1a70*/  BRA.U UP0, `(.L_x_23) ;  /* 0x0000000100287547 */ /* 0x000fea000b800000 */
[----:B------:R-:W-:Y:S02]  /*1a80*/  LEA R0, R9, UR13, 0x3 ;  /* 0x0000000d09007c11 */ /* 0x000fe4000f8e18ff */
[----:B------:R-:W-:-:S04]  /*1a90*/  SHF.L.U32 R2, R8, 0x1f, RZ ;  /* 0x0000001f08027819 */ /* 0x000fc800000006ff */
[----:B------:R-:W1:Y:S02]  /*1aa0*/  SYNCS.PHASECHK.TRANS64.TRYWAIT P0, [R0+URZ+0xe0], R2 ;  /* 0x0000e002000075a7 */ /* 0x000e6400080011ff */
[----:B-1----:R-:W-:Y:S05]  /*1ab0*/  @!P0 BRA `(.L_x_24) ;  /* 0x00000060006c8947 */ /* 0x002fea0003800000 */
.L_x_132:
[----:B------:R-:W-:Y:S01]  /*1ac0*/  VIADD R9, R9, 0x1 ;  /* 0x0000000109097836 */ /* 0x000fe20000000000 */
[----:B------:R1:W-:Y:S04]  /*1ad0*/  SYNCS.ARRIVE.TRANS64.A1T0 RZ, [R0+URZ+0xd0], RZ ;  /* 0x0000d0ff00ff79a7 */ /* 0x0003e800081000ff */
[----:B------:R-:W-:-:S04]  /*1ae0*/  ISETP.NE.AND P0, PT, R9, 0x2, PT ;  /* 0x000000020900780c */ /* 0x000fc80003f05270 */
[----:B------:R-:W-:Y:S02]  /*1af0*/  SEL R9, R9, RZ, P0 ;  /* 0x000000ff09097207 */ /* 0x000fe40000000000 */
[----:B-1----:R-:W-:-:S04]  /*1b00*/  SEL R0, RZ, 0x1, P0 ;  /* 0x00000001ff007807 */ /* 0x002fc80000000000 */
[----:B------:R-:W-:-:S07]  /*1b10*/  LOP3.LUT R8, R8, R0, RZ, 0x3c, !PT ;  /* 0x0000000008087212 */ /* 0x000fce00078e3cff */
.L_x_23:
[----:B------:R-:W-:Y:S01]  /*1b20*/  ULEA UR4, UR6, UR13, 0x3 ;  /* 0x0000000d06047291 */ /* 0x000fe2000f8e18ff */
[----:B------:R-:W-:Y:S01]  /*1b30*/  SHF.L.U32 R0, R12, 0x1f, RZ ;  /* 0x0000001f0c007819 */ /* 0x000fe200000006ff */
[----:B------:R-:W-:Y:S02]  /*1b40*/  UISETP.GE.U32.AND UP0, UPT, UR47, 0x7f, UPT ;  /* 0x0000007f2f00788c */ /* 0x000fe4000bf06070 */
[----:B------:R-:W-:Y:S01]  /*1b50*/  ULEA UR11, UR25, UR46, 0x6 ;  /* 0x0000002e190b7291 */ /* 0x000fe2000f8e30ff */
[----:B------:R-:W-:-:S04]  /*1b60*/  UMOV UR7, URZ ;  /* 0x000000ff00077c82 */ /* 0x000fc80008000000 */
[----:B------:R1:W3:Y:S01]  /*1b70*/  SYNCS.PHASECHK.TRANS64.TRYWAIT P0, [UR4+0x18], R0 ;  /* 0x00001800ff0075a7 */ /* 0x0002e20008001104 */
[----:B------:R-:W-:-:S04]  /*1b80*/  ULEA.HI UR4, UR20, UR20, URZ, 0x1 ;  /* 0x0000001414047291 */ /* 0x000fc8000f8f08ff */
[----:B------:R-:W-:-:S04]  /*1b90*/  USHF.L.U32 UR4, UR4, 0x6, URZ ;  /* 0x0000000604047899 */ /* 0x000fc800080006ff */
[----:B------:R-:W-:-:S04]  /*1ba0*/  ULOP3.LUT UR35, UR4, 0xffffff80, URZ, 0xc0, !UPT ;  /* 0xffffff8004237892 */ /* 0x000fc8000f8ec0ff */
[----:B------:R-:W-:Y:S01]  /*1bb0*/  UIADD3 UR35, UPT, UPT, UR45, UR35, URZ ;  /* 0x000000232d237290 */ /* 0x000fe2000fffe0ff */
[----:B------:R-:W-:Y:S11]  /*1bc0*/  BRA.U !UP0, `(.L_x_25) ;  /* 0x0000000108c87547 */ /* 0x000ff6000b800000 */
[----:B------:R-:W-:Y:S01]  /*1bd0*/  UMOV UR16, UR43 ;  /* 0x0000002b00107c82 */ /* 0x000fe20008000000 */
[----:B------:R-:W-:Y:S01]  /*1be0*/  UMOV UR4, UR6 ;  /* 0x0000000600047c82 */ /* 0x000fe20008000000 */
[----:B------:R-:W-:-:S05]  /*1bf0*/  UMOV UR34, URZ ;  /* 0x000000ff00227c82 */ /* 0x000fca0008000000 */
.L_x_31:
[----:B------:R-:W-:Y:S01]  /*1c00*/  ULEA UR33, UR4, UR13, 0x3 ;  /* 0x0000000d04217291 */ /* 0x000fe2000f8e18ff */
[----:B------:R-:W-:Y:S01]  /*1c10*/  @P3 MOV R2, 0x6000 ;  /* 0x0000600000023802 */ /* 0x000fe20000000f00 */
[----:B-1-34-:R-:W-:Y:S10]  /*1c20*/  @P0 BRA `(.L_x_26) ;  /* 0x00000000000c0947 */ /* 0x01aff40003800000 */
[----:B------:R-:W-:-:S04]  /*1c30*/  SHF.L.U32 R3, R12, 0x1f, RZ ;  /* 0x0000001f0c037819 */ /* 0x000fc800000006ff */
[----:B------:R-:W3:Y:S02]  /*1c40*/  SYNCS.PHASECHK.TRANS64.TRYWAIT P0, [UR33+0x18], R3 ;  /* 0x00001803ff0075a7 */ /* 0x000ee40008001121 */
[----:B---3--:R-:W-:Y:S05]  /*1c50*/  @!P0 BRA `(.L_x_27) ;  /* 0x0000006000188947 */ /* 0x008fea0003800000 */
.L_x_26:
[----:B------:R3:W-:Y:S01]  /*1c60*/  @P3 SYNCS.ARRIVE.TRANS64 RZ, [UR33], R2 ;  /* 0x00000002ffff39a7 */ /* 0x0007e20008000021 */
[----:B------:R-:W-:Y:S02]  /*1c70*/  ULOP3.LUT UR5, UR21, 0x2, URZ, 0xfc, !UPT ;  /* 0x0000000215057892 */ /* 0x000fe4000f8efcff */
[----:B------:R-:W-:Y:S02]  /*1c80*/  UIADD3 UR16, UPT, UPT, UR16, 0x1, URZ ;  /* 0x0000000110107890 */ /* 0x000fe4000fffe0ff */
[----:B------:R-:W-:Y:S02]  /*1c90*/  UISETP.NE.AND UP0, UPT, UR5, 0x2, UPT ;  /* 0x000000020500788c */ /* 0x000fe4000bf05270 */
[----:B------:R-:W-:-:S07]  /*1ca0*/  UISETP.NE.AND UP2, UPT, UR16, 0x1, UPT ;  /* 0x000000011000788c */ /* 0x000fce000bf45270 */
[----:B------:R-:W-:Y:S05]  /*1cb0*/  BRA.U UP0, `(.L_x_28) ;  /* 0x0000000100047547 */ /* 0x000fea000b800000 */
[----:B--2---:R-:W-:Y:S05]  /*1cc0*/  BPT.TRAP 0x1 ;  /* 0x000000040000795c */ /* 0x004fea0000300000 */
.L_x_28:
[----:B------:R-:W-:Y:S04]  /*1cd0*/  BSSY.RECONVERGENT B0, `(.L_x_29) ;  /* 0x0000003000007945 */ /* 0x000fe80003800200 */
[----:B------:R-:W-:Y:S05]  /*1ce0*/  @!P2 BRA `(.L_x_30) ;  /* 0x000000000004a947 */ /* 0x000fea0003800000 */
[----:B--2---:R-:W-:Y:S05]  /*1cf0*/  BPT.TRAP 0x1 ;  /* 0x000000040000795c */ /* 0x004fea0000300000 */
.L_x_30:
[----:B--2---:R-:W-:Y:S05]  /*1d00*/  BSYNC.RECONVERGENT B0 ;  /* 0x0000000000007941 */ /* 0x004fea0003800200 */
.L_x_29:
[----:B------:R-:W-:Y:S02]  /*1d10*/  UIADD3 UR5, UPT, UPT, UR4, 0x1, URZ ;  /* 0x0000000104057890 */ /* 0x000fe4000fffe0ff */
[----:B------:R-:W-:Y:S02]  /*1d20*/  USHF.L.U32 UR8, UR4, 0xc, URZ ;  /* 0x0000000c04087899 */ /* 0x000fe400080006ff */
[----:B------:R-:W-:Y:S02]  /*1d30*/  UISETP.NE.AND UP0, UPT, UR5, 0x3, UPT ;  /* 0x000000030500788c */ /* 0x000fe4000bf05270 */
[----:B------:R-:W-:Y:S02]  /*1d40*/  ULOP3.LUT UR32, UR8, UR28, URZ, 0xfc, !UPT ;  /* 0x0000001c08207292 */ /* 0x000fe4000f8efcff */
[----:B------:R-:W-:Y:S02]  /*1d50*/  USEL UR7, URZ, 0x1, UP0 ;  /* 0x00000001ff077887 */ /* 0x000fe40008000000 */
[----:B------:R-:W-:-:S02]  /*1d60*/  USEL UR6, UR5, URZ, UP0 ;  /* 0x000000ff05067287 */ /* 0x000fc40008000000 */
[----:B------:R-:W-:Y:S02]  /*1d70*/  UIADD3 UR14, UP1, UPT, UR26, 0x80, URZ ;  /* 0x000000801a0e7890 */ /* 0x000fe4000ff3e0ff */
[----:B------:R-:W-:Y:S01]  /*1d80*/  ULEA UR5, UR6, UR13, 0x3 ;  /* 0x0000000d06057291 */ /* 0x000fe2000f8e18ff */
[----:B------:R-:W-:Y:S01]  /*1d90*/  LOP3.LUT R12, R12, UR7, RZ, 0x3c, !PT ;  /* 0x000000070c0c7c12 */ /* 0x000fe2000f8e3cff */
[----:B------:R-:W-:Y:S02]  /*1da0*/  ULEA UR32, UR32, UR13, 0x1 ;  /* 0x0000000d20207291 */ /* 0x000fe4000f8e08ff */
[----:B------:R-:W-:Y:S01]  /*1db0*/  UIADD3 UR4, UP0, UPT, UR26, 0x180, URZ ;  /* 0x000001801a047890 */ /* 0x000fe2000ff1e0ff */
[----:B-1----:R-:W-:Y:S01]  /*1dc0*/  SHF.L.U32 R0, R12, 0x1f, RZ ;  /* 0x0000001f0c007819 */ /* 0x002fe200000006ff */
[----:B------:R-:W-:Y:S02]  /*1dd0*/  ULOP3.LUT UR33, UR33, 0xfefffff8, URZ, 0xc0, !UPT ;  /* 0xfefffff821217892 */ /* 0x000fe4000f8ec0ff */
[----:B------:R-:W-:Y:S01]  /*1de0*/  UIADD3.X UR15, UPT, UPT, URZ, UR27, URZ, UP1, !UPT ;  /* 0x0000001bff0f7290 */ /* 0x000fe20008ffe4ff */
[----:B------:R4:W1:Y:S01]  /*1df0*/  SYNCS.PHASECHK.TRANS64.TRYWAIT P0, [UR5+0x18], R0 ;  /* 0x00001800ff0075a7 */ /* 0x0008620008001105 */
[----:B------:R-:W-:-:S02]  /*1e00*/  UIADD3 UR32, UPT, UPT, UR32, 0x3300, URZ ;  /* 0x0000330020207890 */ /* 0x000fc4000fffe0ff */
[----:B------:R-:W-:Y:S02]  /*1e10*/  UPRMT UR7, URZ, 0x5410, UR24 ;  /* 0x00005410ff077896 */ /* 0x000fe40008000018 */
[----:B------:R-:W-:Y:S02]  /*1e20*/  UIADD3 UR8, UPT, UPT, UR13, 0x9300, UR8 ;  /* 0x000093000d087890 */ /* 0x000fe4000fffe008 */
[----:B------:R-:W-:Y:S01]  /*1e30*/  UIADD3.X UR5, UPT, UPT, URZ, UR27, URZ, UP0, !UPT ;  /* 0x0000001bff057290 */ /* 0x000fe200087fe4ff */
[----:B------:R-:W-:Y:S01]  /*1e40*/  UMOV UR18, 0x0 ;  /* 0x0000000000127882 */ /* 0x000fe20000000000 */
[----:B------:R-:W-:Y:S01]  /*1e50*/  UMOV UR19, 0x10000000 ;  /* 0x1000000000137882 */ /* 0x000fe20000000000 */
[----:B------:R-:W-:Y:S01]  /*1e60*/  UMOV UR10, UR34 ;  /* 0x00000022000a7c82 */ /* 0x000fe20008000000 */
[----:B------:R-:W-:Y:S01]  /*1e70*/  UMOV UR12, UR36 ;  /* 0x00000024000c7c82 */ /* 0x000fe20008000000 */
[----:B------:R-:W-:Y:S01]  /*1e80*/  UMOV UR9, UR33 ;  /* 0x0000002100097c82 */ /* 0x000fe20008000000 */
[----:B------:R2:W-:Y:S03]  /*1e90*/  UTMALDG.3D.MULTICAST.2CTA [UR32], [UR14], UR7, desc[UR18] ;  /* 0x000012200e0073b4 */ /* 0x0005e60008211807 */
[----:B------:R3:W-:Y:S01]  /*1ea0*/  UTMALDG.3D.2CTA [UR8], [UR4], desc[UR18] ;  /* 0x00001208040075b4 */ /* 0x0007e20008211000 */
[----:B--2---:R-:W-:Y:S01]  /*1eb0*/  UIADD3 UR34, UPT, UPT, UR34, 0x40, URZ ;  /* 0x0000004022227890 */ /* 0x004fe2000fffe0ff */
[----:B------:R-:W-:Y:S01]  /*1ec0*/  UMOV UR7, UR29 ;  /* 0x0000001d00077c82 */ /* 0x000fe20008000000 */
[----:B---3--:R-:W-:Y:S01]  /*1ed0*/  UMOV UR4, UR6 ;  /* 0x0000000600047c82 */ /* 0x008fe20008000000 */
[----:B------:R-:W-:Y:S09]  /*1ee0*/  BRA.U UP2, `(.L_x_31) ;  /* 0xfffffffd02447547 */ /* 0x000ff2000b83ffff */
.L_x_25:
[----:B------:R-:W-:Y:S01]  /*1ef0*/  ULEA UR4, UR6, UR13, 0x3 ;  /* 0x0000000d06047291 */ /* 0x000fe2000f8e18ff */
[----:B-1--4-:R-:W-:Y:S01]  /*1f00*/  SHF.L.U32 R0, R12, 0x1f, RZ ;  /* 0x0000001f0c007819 */ /* 0x012fe200000006ff */
[----:B------:R-:W-:Y:S01]  /*1f10*/  @!P1 SYNCS.ARRIVE.TRANS64.A1T0 RZ, [UR13+0x68], RZ ;  /* 0x000068ffffff99a7 */ /* 0x000fe2000810000d */
[----:B------:R-:W-:-:S06]  /*1f20*/  UISETP.GT.AND UP0, UPT, UR41, UR40, UPT ;  /* 0x000000282900728c */ /* 0x000fcc000bf04270 */
[----:B---3--:R1:W3:Y:S03]  /*1f30*/  SYNCS.PHASECHK.TRANS64.TRYWAIT P0, [UR4+0x18], R0 ;  /* 0x00001800ff0075a7 */ /* 0x0082e60008001104 */
[----:B------:R-:W-:Y:S05]  /*1f40*/  BRA.U !UP0, `(.L_x_32) ;  /* 0x0000000108c07547 */ /* 0x000fea000b800000 */
[----:B------:R-:W-:Y:S01]  /*1f50*/  UIADD3 UR25, UPT, UPT, UR44, UR7, URZ ;  /* 0x000000072c197290 */ /* 0x000fe2000fffe0ff */
[----:B------:R-:W-:-:S11]  /*1f60*/  UMOV UR4, UR6 ;  /* 0x0000000600047c82 */ /* 0x000fd60008000000 */
.L_x_38:
[----:B------:R-:W-:Y:S01]  /*1f70*/  ULEA UR17, UR4, UR13, 0x3 ;  /* 0x0000000d04117291 */ /* 0x000fe2000f8e18ff */
[----:B---3--:R-:W-:Y:S01]  /*1f80*/  @P3 MOV R2, 0x6000 ;  /* 0x0000600000023802 */ /* 0x008fe20000000f00 */
[----:B-1-3--:R-:W-:Y:S10]  /*1f90*/  @P0 BRA `(.L_x_33) ;  /* 0x00000000000c0947 */ /* 0x00aff40003800000 */
[----:B------:R-:W-:-:S04]  /*1fa0*/  SHF.L.U32 R3, R12, 0x1f, RZ ;  /* 0x0000001f0c037819 */ /* 0x000fc800000006ff */
[----:B------:R-:W3:Y:S02]  /*1fb0*/  SYNCS.PHASECHK.TRANS64.TRYWAIT P0, [UR17+0x18], R3 ;  /* 0x00001803ff0075a7 */ /* 0x000ee40008001111 */
[----:B---3--:R-:W-:Y:S05]  /*1fc0*/  @!P0 BRA `(.L_x_34) ;  /* 0x0000005c00548947 */ /* 0x008fea0003800000 */
.L_x_33:
[----:B------:R3:W-:Y:S01]  /*1fd0*/  @P3 SYNCS.ARRIVE.TRANS64 RZ, [UR17], R2 ;  /* 0x00000002ffff39a7 */ /* 0x0007e20008000011 */
[----:B------:R-:W-:-:S04]  /*1fe0*/  ULOP3.LUT UR5, UR21, 0x2, URZ, 0xfc, !UPT ;  /* 0x0000000215057892 */ /* 0x000fc8000f8efcff */
[----:B------:R-:W-:-:S09]  /*1ff0*/  UISETP.NE.AND UP0, UPT, UR5, 0x2, UPT ;  /* 0x000000020500788c */ /* 0x000fd2000bf05270 */
[----:B------:R-:W-:Y:S05]  /*2000*/  BRA.U UP0, `(.L_x_35) ;  /* 0x0000000100047547 */ /* 0x000fea000b800000 */
[----:B--2---:R-:W-:Y:S05]  /*2010*/  BPT.TRAP 0x1 ;  /* 0x000000040000795c */ /* 0x004fea0000300000 */
.L_x_35:
[----:B------:R-:W-:Y:S04]  /*2020*/  BSSY.RECONVERGENT B0, `(.L_x_36) ;  /* 0x0000003000007945 */ /* 0x000fe80003800200 */
[----:B------:R-:W-:Y:S05]  /*2030*/  @!P2 BRA `(.L_x_37) ;  /* 0x000000000004a947 */ /* 0x000fea0003800000 */
[----:B--2---:R-:W-:Y:S05]  /*2040*/  BPT.TRAP 0x1 ;  /* 0x000000040000795c */ /* 0x004fea0000300000 */
.L_x_37:
[----:B--2---:R-:W-:Y:S05]  /*2050*/  BSYNC.RECONVERGENT B0 ;  /* 0x0000000000007941 */ /* 0x004fea0003800200 */
.L_x_36:
[----:B------:R-:W-:Y:S02]  /*2060*/  UIADD3 UR5, UPT, UPT, UR4, 0x1, URZ ;  /* 0x0000000104057890 */ /* 0x000fe4000fffe0ff */
[----:B------:R-:W-:Y:S02]  /*2070*/  UIADD3 UR14, UP1, UPT, UR26, 0x80, URZ ;  /* 0x000000801a0e7890 */ /* 0x000fe4000ff3e0ff */
[----:B------:R-:W-:Y:S02]  /*2080*/  UISETP.NE.AND UP0, UPT, UR5, 0x3, UPT ;  /* 0x000000030500788c */ /* 0x000fe4000bf05270 */
[----:B------:R-:W-:Y:S02]  /*2090*/  ULEA UR16, UR4, UR30, 0xd ;  /* 0x0000001e04107291 */ /* 0x000fe4000f8e68ff */
[----:B------:R-:W-:Y:S02]  /*20a0*/  USEL UR8, URZ, 0x1, UP0 ;  /* 0x00000001ff087887 */ /* 0x000fe40008000000 */
[----:B------:R-:W-:-:S02]  /*20b0*/  USEL UR6, UR5, URZ, UP0 ;  /* 0x000000ff05067287 */ /* 0x000fc40008000000 */
[----:B------:R-:W-:Y:S02]  /*20c0*/  UIADD3 UR22, UP0, UPT, UR26, 0x180, URZ ;  /* 0x000001801a167890 */ /* 0x000fe4000ff1e0ff */
[----:B------:R-:W-:Y:S01]  /*20d0*/  LOP3.LUT R12, R12, UR8, RZ, 0x3c, !PT ;  /* 0x000000080c0c7c12 */ /* 0x000fe2000f8e3cff */
[----:B------:R-:W-:Y:S02]  /*20e0*/  ULEA UR8, UR4, UR13, 0xc ;  /* 0x0000000d04087291 */ /* 0x000fe4000f8e60ff */
[----:B------:R-:W-:Y:S01]  /*20f0*/  ULEA UR5, UR6, UR13, 0x3 ;  /* 0x0000000d06057291 */ /* 0x000fe2000f8e18ff */
[----:B-1----:R-:W-:Y:S01]  /*2100*/  SHF.L.U32 R0, R12, 0x1f, RZ ;  /* 0x0000001f0c007819 */ /* 0x002fe200000006ff */
[----:B------:R-:W-:Y:S02]  /*2110*/  USHF.L.U32 UR18, UR7, 0x6, URZ ;  /* 0x0000000607127899 */ /* 0x000fe400080006ff */
[----:B------:R-:W-:Y:S02]  /*2120*/  ULOP3.LUT UR17, UR17, 0xfefffff8, URZ, 0xc0, !UPT ;  /* 0xfefffff811117892 */ /* 0x000fe4000f8ec0ff */
[----:B------:R-:W-:-:S02]  /*2130*/  UIADD3.X UR15, UPT, UPT, URZ, UR27, URZ, UP1, !UPT ;  /* 0x0000001bff0f7290 */ /* 0x000fc40008ffe4ff */
[----:B------:R-:W-:Y:S01]  /*2140*/  UPRMT UR4, URZ, 0x5410, UR24 ;  /* 0x00005410ff047896 */ /* 0x000fe20008000018 */
[----:B------:R4:W1:Y:S01]  /*2150*/  SYNCS.PHASECHK.TRANS64.TRYWAIT P0, [UR5+0x18], R0 ;  /* 0x00001800ff0075a7 */ /* 0x0008620008001105 */
[----:B------:R-:W-:Y:S02]  /*2160*/  UIADD3 UR8, UPT, UPT, UR8, 0x9300, URZ ;  /* 0x0000930008087890 */ /* 0x000fe4000fffe0ff */
[----:B------:R-:W-:Y:S01]  /*2170*/  UIADD3.X UR23, UPT, UPT, URZ, UR27, URZ, UP0, !UPT ;  /* 0x0000001bff177290 */ /* 0x000fe200087fe4ff */
[----:B------:R-:W-:Y:S01]  /*2180*/  UMOV UR32, 0x0 ;  /* 0x0000000000207882 */ /* 0x000fe20000000000 */
[----:B------:R-:W-:Y:S01]  /*2190*/  UMOV UR33, 0x10000000 ;  /* 0x1000000000217882 */ /* 0x000fe20000000000 */
[----:B------:R-:W-:Y:S01]  /*21a0*/  UMOV UR19, UR35 ;  /* 0x0000002300137c82 */ /* 0x000fe20008000000 */
[----:B------:R-:W-:Y:S01]  /*21b0*/  UMOV UR20, UR36 ;  /* 0x0000002400147c82 */ /* 0x000fe20008000000 */
[----:B------:R-:W-:Y:S01]  /*21c0*/  UMOV UR12, UR36 ;  /* 0x00000024000c7c82 */ /* 0x000fe20008000000 */
[----:B------:R-:W-:Y:S01]  /*21d0*/  UMOV UR9, UR17 ;  /* 0x0000001100097c82 */ /* 0x000fe20008000000 */
[----:B------:R-:W-:Y:S01]  /*21e0*/  UMOV UR10, UR18 ;  /* 0x00000012000a7c82 */ /* 0x000fe20008000000 */
[----:B------:R2:W-:Y:S01]  /*21f0*/  UTMALDG.3D.MULTICAST.2CTA [UR16], [UR14], UR4, desc[UR32] ;  /* 0x000020100e0073b4 */ /* 0x0005e20008211804 */
[----:B------:R-:W-:-:S04]  /*2200*/  UIADD3 UR7, UPT, UPT, UR7, 0x1, URZ ;  /* 0x0000000107077890 */ /* 0x000fc8000fffe0ff */
[----:B------:R-:W-:Y:S01]  /*2210*/  UISETP.NE.AND UP0, UPT, UR7, UR25, UPT ;  /* 0x000000190700728c */ /* 0x000fe2000bf05270 */
[----:B------:R4:W-:Y:S01]  /*2220*/  UTMALDG.3D.2CTA [UR8], [UR22], desc[UR32] ;  /* 0x00002008160075b4 */ /* 0x0009e20008211000 */
[----:B--2---:R-:W-:-:S07]  /*2230*/  UMOV UR4, UR6 ;  /* 0x0000000600047c82 */ /* 0x004fce0008000000 */
[----:B----4-:R-:W-:Y:S05]  /*2240*/  BRA.U UP0, `(.L_x_38) ;  /* 0xfffffffd00487547 */ /* 0x010fea000b83ffff */
.L_x_32:
[C---:B------:R-:W-:Y:S01]  /*2250*/  LEA R3, R11.reuse, UR13, 0x3 ;  /* 0x0000000d0b037c11 */ /* 0x040fe2000f8e18ff */
[----:B------:R-:W-:Y:S01]  /*2260*/  NOP ;  /* 0x0000000000007918 */ /* 0x000fe20000000000 */
[----:B-1----:R-:W-:Y:S02]  /*2270*/  SHF.L.U32 R0, R10, 0x1f, RZ ;  /* 0x0000001f0a007819 */ /* 0x002fe400000006ff */
[----:B------:R-:W-:Y:S02]  /*2280*/  LEA R4, R11, UR13, 0x4 ;  /* 0x0000000d0b047c11 */ /* 0x000fe4000f8e20ff */
[----:B---3--:R-:W1:Y:S02]  /*2290*/  SYNCS.PHASECHK.TRANS64.TRYWAIT P0, [R3+URZ+0x70], R0 ;  /* 0x00007000030075a7 */ /* 0x008e6400080011ff */
[----:B-1----:R-:W-:Y:S05]  /*22a0*/  @!P0 BRA `(.L_x_39) ;  /* 0x0000005800b48947 */ /* 0x002fea0003800000 */
.L_x_135:
[----:B------:R-:W3:Y:S01]  /*22b0*/  LDS.128 R4, [R4+0x100] ;  /* 0x0001000004047984 */ /* 0x000ee20000000c00 */
[----:B------:R-:W-:Y:S01]  /*22c0*/  UISETP.GE.AND UP0, UPT, UR42, 0x1, UPT ;  /* 0x000000012a00788c */ /* 0x000fe2000bf06270 */
[----:B------:R-:W-:Y:S01]  /*22d0*/  @!PT LDS RZ, [RZ] ;  /* 0x00000000fffff984 */ /* 0x000fe20000000800 */
[----:B------:R-:W-:Y:S01]  /*22e0*/  @!PT LDS RZ, [RZ] ;  /* 0x00000000fffff984 */ /* 0x000fe20000000800 */
[----:B------:R-:W-:Y:S01]  /*22f0*/  @!PT LDS RZ, [RZ] ;  /* 0x00000000fffff984 */ /* 0x000fe20000000800 */
[----:B------:R-:W-:Y:S01]  /*2300*/  @!PT LDS RZ, [RZ] ;  /* 0x00000000fffff984 */ /* 0x000fe20000000800 */
[----:B------:R4:W-:Y:S06]  /*2310*/  MEMBAR.ALL.CTA ;  /* 0x0000000000007992 */ /* 0x0009ec0000008000 */
[----:B----4-:R-:W4:Y:S01]  /*2320*/  FENCE.VIEW.ASYNC.S ;  /* 0x00000000000073c6 */ /* 0x010f220000000000 */
[----:B---3--:R-:W-:-:S13]  /*2330*/  LOP3.LUT P0, RZ, R6, 0x1, RZ, 0xc0, !PT ;  /* 0x0000000106ff7812 */ /* 0x008fda000780c0ff */
[----:B----4-:R-:W-:Y:S01]  /*2340*/  VOTEU.ANY UP1, P0 ;  /* 0x0000000000ff7886 */ /* 0x010fe20000020100 */
[----:B------:R-:W-:-:S13]  /*2350*/  PLOP3.LUT P0, PT, PT, PT, UP1, 0x80, 0x8 ;  /* 0x000000000008781c */ /* 0x000fda0003f0f018 */
[----:B-1----:R-:W-:Y:S02]  /*2360*/  @P0 LOP3.LUT R0, R5, 0xffff, RZ, 0xc0, !PT ;  /* 0x0000ffff05000812 */ /* 0x002fe400078ec0ff */
[----:B------:R-:W-:Y:S02]  /*2370*/  @P0 MOV R2, R4 ;  /* 0x0000000400020202 */ /* 0x000fe40000000f00 */
[----:B------:R-:W-:Y:S01]  /*2380*/  @P0 R2UR UR5, R0 ;  /* 0x00000000000502ca */ /* 0x000fe200000e0000 */
[----:B------:R-:W-:Y:S01]  /*2390*/  VIADD R0, R3, 0x80 ;  /* 0x0000008003007836 */ /* 0x000fe20000000000 */
[----:B------:R-:W-:Y:S02]  /*23a0*/  @P0 SHF.R.U32.HI R4, RZ, 0x10, R5 ;  /* 0x00000010ff040819 */ /* 0x000fe40000011605 */
[----:B------:R-:W-:Y:S02]  /*23b0*/  @P0 R2UR UR7, R2 ;  /* 0x00000000020702ca */ /* 0x000fe400000e0000 */
[----:B------:R-:W-:-:S02]  /*23c0*/  PRMT R0, RZ, 0x654, R0 ;  /* 0x00000654ff007816 */ /* 0x000fc40000000000 */
[----:B------:R-:W-:Y:S02]  /*23d0*/  @P0 R2UR UR4, R4 ;  /* 0x00000000040402ca */ /* 0x000fe400000e0000 */
[----:B------:R1:W-:Y:S03]  /*23e0*/  SYNCS.ARRIVE.TRANS64.RED.A1T0 RZ, [R0+URZ], RZ ;  /* 0x000000ff00ff79a7 */ /* 0x0003e600081004ff */
[----:B------:R-:W-:-:S04]  /*23f0*/  @UP1 UMOV UR31, UR5 ;  /* 0x00000005001f1c82 */ /* 0x000fc80008000000 */
[----:B------:R-:W-:-:S04]  /*2400*/  @UP1 UMOV UR37, UR7 ;  /* 0x0000000700251c82 */ /* 0x000fc80008000000 */
[----:B------:R-:W-:Y:S01]  /*2410*/  @UP1 UMOV UR36, UR4 ;  /* 0x0000000400241c82 */ /* 0x000fe20008000000 */
[----:B------:R-:W-:Y:S05]  /*2420*/  BRA.U !UP0, `(.L_x_40) ;  /* 0x0000000108d47547 */ /* 0x000fea000b800000 */
[----:B------:R-:W2:Y:S01]  /*2430*/  LDCU.128 UR16, c[0x0][0xb10] ;  /* 0x00016200ff1077ac */ /* 0x000ea20008000c00 */
[----:B------:R-:W3:Y:S01]  /*2440*/  LDCU UR12, c[0x0][0xb20] ;  /* 0x00016400ff0c77ac */ /* 0x000ee20008000800 */
[----:B------:R-:W4:Y:S01]  /*2450*/  LDCU UR20, c[0x0][0xb0c] ;  /* 0x00016180ff1477ac */ /* 0x000f220008000800 */
[----:B------:R-:W1:Y:S01]  /*2460*/  LDCU.64 UR8, c[0x0][0xb28] ;  /* 0x00016500ff0877ac */ /* 0x000e620008000a00 */
[----:B------:R-:W-:Y:S02]  /*2470*/  UISETP.NE.AND UP3, UPT, UR42, 0x1, UPT ;  /* 0x000000012a00788c */ /* 0x000fe4000bf65270 */
[----:B--2---:R-:W-:Y:S02]  /*2480*/  UIMAD.WIDE.U32 UR10, UR38, UR19, URZ ;  /* 0x00000013260a72a5 */ /* 0x004fe4000f8e00ff */
[----:B------:R-:W-:Y:S02]  /*2490*/  UIMAD.WIDE.U32 UR4, UR39, UR16, URZ ;  /* 0x00000010270472a5 */ /* 0x000fe4000f8e00ff */
[----:B------:R-:W-:-:S02]  /*24a0*/  UISETP.NE.AND UP0, UPT, UR18, 0x1, UPT ;  /* 0x000000011200788c */ /* 0x000fc4000bf05270 */
[----:B------:R-:W-:Y:S01]  /*24b0*/  UIMAD.WIDE.U32 UR22, UR31, UR19, URZ ;  /* 0x000000131f1672a5 */ /* 0x000fe2000f8e00ff */
[----:B------:R-:W-:Y:S02]  /*24c0*/  UMOV UR10, UR11 ;  /* 0x0000000b000a7c82 */ /* 0x000fe40008000000 */
[----:B------:R-:W-:Y:S01]  /*24d0*/  UMOV UR4, UR5 ;  /* 0x0000000500047c82 */ /* 0x000fe20008000000 */
[----:B---3--:R-:W-:Y:S02]  /*24e0*/  USHF.R.U32.HI UR10, URZ, UR12, UR10 ;  /* 0x0000000cff0a7299 */ /* 0x008fe4000801160a */
[----:B----4-:R-:W-:Y:S02]  /*24f0*/  UISETP.NE.AND UP2, UPT, UR20, 0x1, UPT ;  /* 0x000000011400788c */ /* 0x010fe4000bf45270 */
[----:B------:R-:W-:Y:S02]  /*2500*/  USHF.R.U32.HI UR4, URZ, UR17, UR4 ;  /* 0x00000011ff047299 */ /* 0x000fe40008011604 */
[----:B------:R-:W-:-:S02]  /*2510*/  USEL UR5, UR38, UR10, !UP0 ;  /* 0x0000000a26057287 */ /* 0x000fc4000c000000 */
[----:B------:R-:W-:Y:S02]  /*2520*/  USEL UR7, UR39, UR4, !UP2 ;  /* 0x0000000427077287 */ /* 0x000fe4000d000000 */
[----:B-1----:R-:W-:Y:S01]  /*2530*/  UIMAD.WIDE.U32 UR10, UR5, UR8, URZ ;  /* 0x00000008050a72a5 */ /* 0x002fe2000f8e00ff */
[----:B------:R-:W-:Y:S01]  /*2540*/  UMOV UR4, UR23 ;  /* 0x0000001700047c82 */ /* 0x000fe20008000000 */
[----:B------:R-:W-:Y:S02]  /*2550*/  UIMAD.WIDE.U32 UR14, UR37, UR16, URZ ;  /* 0x00000010250e72a5 */ /* 0x000fe4000f8e00ff */
[----:B------:R-:W-:-:S03]  /*2560*/  UIMAD.WIDE.U32 UR22, UR7, UR8, URZ ;  /* 0x00000008071672a5 */ /* 0x000fc6000f8e00ff */
[----:B------:R-:W-:Y:S01]  /*2570*/  UMOV UR10, UR11 ;  /* 0x0000000b000a7c82 */ /* 0x000fe20008000000 */
[----:B------:R-:W-:Y:S02]  /*2580*/  USHF.R.U32.HI UR4, URZ, UR12, UR4 ;  /* 0x0000000cff047299 */ /* 0x000fe40008011604 */
[----:B------:R-:W-:Y:S01]  /*2590*/  @UP3 USHF.R.U32.HI UR5, URZ, UR9, UR10 ;  /* 0x00000009ff053299 */ /* 0x000fe2000801160a */
[----:B------:R-:W-:Y:S01]  /*25a0*/  UMOV UR14, UR15 ;  /* 0x0000000f000e7c82 */ /* 0x000fe20008000000 */
[----:B------:R-:W-:Y:S01]  /*25b0*/  UMOV UR22, UR23 ;  /* 0x0000001700167c82 */ /* 0x000fe20008000000 */
[----:B------:R-:W-:Y:S02]  /*25c0*/  USHF.R.U32.HI UR17, URZ, UR17, UR14 ;  /* 0x00000011ff117299 */ /* 0x000fe4000801160e */
[----:B------:R-:W-:Y:S02]  /*25d0*/  USEL UR4, UR31, UR4, !UP0 ;  /* 0x000000041f047287 */ /* 0x000fe4000c000000 */
[----:B------:R-:W-:-:S02]  /*25e0*/  @UP3 USHF.R.U32.HI UR7, URZ, UR9, UR22 ;  /* 0x00000009ff073299 */ /* 0x000fc40008011616 */
[----:B------:R-:W-:Y:S02]  /*25f0*/  UIMAD UR10, UR42, UR5, URZ ;  /* 0x000000052a0a72a4 */ /* 0x000fe4000f8e02ff */
[----:B------:R-:W-:Y:S02]  /*2600*/  USEL UR5, UR37, UR17, !UP2 ;  /* 0x0000001125057287 */ /* 0x000fe4000d000000 */
[----:B------:R-:W-:Y:S02]  /*2610*/  UIMAD UR12, UR42, UR7, URZ ;  /* 0x000000072a0c72a4 */ /* 0x000fe4000f8e02ff */
[----:B------:R-:W-:Y:S02]  /*2620*/  UISETP.GE.AND UP0, UPT, UR4, UR10, UPT ;  /* 0x0000000a0400728c */ /* 0x000fe4000bf06270 */
[----:B------:R-:W-:Y:S02]  /*2630*/  UIMAD.WIDE.U32 UR10, UR4, UR8, URZ ;  /* 0x00000008040a72a5 */ /* 0x000fe4000f8e00ff */
[----:B------:R-:W-:-:S02]  /*2640*/  UISETP.GE.OR UP0, UPT, UR5, UR12, UP0 ;  /* 0x0000000c0500728c */ /* 0x000fc40008706670 */
[----:B------:R-:W-:Y:S02]  /*2650*/  UIMAD.WIDE.U32 UR14, UR5, UR8, URZ ;  /* 0x00000008050e72a5 */ /* 0x000fe4000f8e00ff */
[----:B------:R-:W-:Y:S01]  /*2660*/  UIADD3 UR12, UPT, UPT, -UR5, URZ, URZ ;  /* 0x000000ff050c7290 */ /* 0x000fe2000fffe1ff */
[----:B------:R-:W-:Y:S01]  /*2670*/  UMOV UR10, UR11 ;  /* 0x0000000b000a7c82 */ /* 0x000fe20008000000 */
[----:B------:R-:W-:Y:S02]  /*2680*/  UIADD3 UR11, UPT, UPT, -UR4, URZ, URZ ;  /* 0x000000ff040b7290 */ /* 0x000fe4000fffe1ff */
[----:B------:R-:W-:-:S03]  /*2690*/  USHF.R.U32.HI UR10, URZ, UR9, UR10 ;  /* 0x00000009ff0a7299 */ /* 0x000fc6000801160a */
[----:B------:R-:W-:Y:S01]  /*26a0*/  @!UP0 UMOV UR8, UR15 ;  /* 0x0000000f00088c82 */ /* 0x000fe20008000000 */
[----:B------:R-:W-:Y:S02]  /*26b0*/  UIMAD UR11, UR18, UR11, UR31 ;  /* 0x0000000b120b72a4 */ /* 0x000fe4000f8e021f */
[----:B------:R-:W-:Y:S02]  /*26c0*/  USEL UR10, UR4, UR10, !UP3 ;  /* 0x0000000a040a7287 */ /* 0x000fe4000d800000 */
[----:B------:R-:W-:Y:S02]  /*26d0*/  @!UP0 USHF.R.U32.HI UR8, URZ, UR9, UR8 ;  /* 0x00000009ff088299 */ /* 0x000fe40008011608 */
[----:B------:R-:W-:Y:S02]  /*26e0*/  UIADD3 UR9, UPT, UPT, -UR10, URZ, URZ ;  /* 0x000000ff0a097290 */ /* 0x000fe4000fffe1ff */
[----:B------:R-:W-:Y:S02]  /*26f0*/  @!UP0 USEL UR8, UR5, UR8, !UP3 ;  /* 0x0000000805088287 */ /* 0x000fe4000d800000 */
[----:B------:R-:W-:-:S02]  /*2700*/  UIMAD UR9, UR42, UR9, UR4 ;  /* 0x000000092a0972a4 */ /* 0x000fc4000f8e0204 */
[----:B------:R-:W-:Y:S02]  /*2710*/  @!UP0 UIADD3 UR10, UPT, UPT, UR10, -UR8, URZ ;  /* 0x800000080a0a8290 */ /* 0x000fe4000fffe0ff */
[----:B------:R-:W-:Y:S02]  /*2720*/  @!UP0 UIMAD UR8, UR9, UR7, UR8 ;  /* 0x00000007090882a4 */ /* 0x000fe4000f8e0208 */
[----:B------:R-:W-:Y:S02]  /*2730*/  @!UP0 UIMAD UR4, UR42, UR10, UR5 ;  /* 0x0000000a2a0482a4 */ /* 0x000fe4000f8e0205 */
[----:B------:R-:W-:Y:S02]  /*2740*/  UIMAD UR7, UR20, UR12, UR37 ;  /* 0x0000000c140772a4 */ /* 0x000fe4000f8e0225 */
[----:B------:R-:W-:Y:S01]  /*2750*/  UIMAD UR31, UR4, UR18, UR11 ;  /* 0x00000012041f72a4 */ /* 0x000fe2000f8e020b */
[----:B------:R-:W-:Y:S02]  /*2760*/  @!UP0 UMOV UR5, UR8 ;  /* 0x0000000800058c82 */ /* 0x000fe40008000000 */
[----:B------:R-:W-:-:S12]  /*2770*/  UIMAD UR37, UR5, UR20, UR7 ;  /* 0x00000014052572a4 */ /* 0x000fd8000f8e0207 */
.L_x_40:
[----:B------:R-:W3:Y:S02]  /*2780*/  LDCU UR4, c[0x0][0xb30] ;  /* 0x00016600ff0477ac */ /* 0x000ee40008000800 */
[----:B---3--:R-:W-:-:S09]  /*2790*/  UISETP.NE.AND UP0, UPT, UR4, 0x1, UPT ;  /* 0x000000010400788c */ /* 0x008fd2000bf05270 */
[----:B------:R-:W-:Y:S05]  /*27a0*/  BRA.U UP0, `(.L_x_41) ;  /* 0x0000000100447547 */ /* 0x000fea000b800000 */
[----:B------:R-:W3:Y:S01]  /*27b0*/  LDCU.128 UR16, c[0x0][0xb10] ;  /* 0x00016200ff1077ac */ /* 0x000ee20008000c00 */
[----:B------:R-:W4:Y:S01]  /*27c0*/  LDCU UR10, c[0x0][0xb0c] ;  /* 0x00016180ff0a77ac */ /* 0x000f220008000800 */
[----:B------:R-:W1:Y:S01]  /*27d0*/  LDCU UR7, c[0x0][0xb20] ;  /* 0x00016400ff0777ac */ /* 0x000e620008000800 */
[----:B---3--:R-:W-:Y:S02]  /*27e0*/  UIMAD.WIDE.U32 UR8, UR37, UR16, URZ ;  /* 0x00000010250872a5 */ /* 0x008fe4000f8e00ff */
[----:B------:R-:W-:Y:S02]  /*27f0*/  UIMAD.WIDE.U32 UR4, UR31, UR19, URZ ;  /* 0x000000131f0472a5 */ /* 0x000fe4000f8e00ff */
[----:B----4-:R-:W-:Y:S02]  /*2800*/  UISETP.NE.AND UP2, UPT, UR10, 0x1, UPT ;  /* 0x000000010a00788c */ /* 0x010fe4000bf45270 */
[----:B------:R-:W-:Y:S01]  /*2810*/  UISETP.NE.AND UP0, UPT, UR18, 0x1, UPT ;  /* 0x000000011200788c */ /* 0x000fe2000bf05270 */
[----:B------:R-:W-:-:S02]  /*2820*/  UMOV UR8, UR9 ;  /* 0x0000000900087c82 */ /* 0x000fc40008000000 */
[----:B------:R-:W-:Y:S01]  /*2830*/  UMOV UR4, UR5 ;  /* 0x0000000500047c82 */ /* 0x000fe20008000000 */
[----:B------:R-:W-:Y:S02]  /*2840*/  USHF.R.U32.HI UR17, URZ, UR17, UR8 ;  /* 0x00000011ff117299 */ /* 0x000fe40008011608 */
[----:B-1----:R-:W-:Y:S02]  /*2850*/  USHF.R.U32.HI UR4, URZ, UR7, UR4 ;  /* 0x00000007ff047299 */ /* 0x002fe40008011604 */
[----:B------:R-:W-:Y:S02]  /*2860*/  USEL UR5, UR37, UR17, !UP2 ;  /* 0x0000001125057287 */ /* 0x000fe4000d000000 */
[----:B------:R-:W-:-:S04]  /*2870*/  USEL UR4, UR31, UR4, !UP0 ;  /* 0x000000041f047287 */ /* 0x000fc8000c000000 */
[----:B------:R-:W-:Y:S02]  /*2880*/  UIADD3 UR7, UPT, UPT, UR5, -UR4, URZ ;  /* 0x8000000405077290 */ /* 0x000fe4000fffe0ff */
[----:B------:R-:W-:Y:S02]  /*2890*/  UIADD3 UR4, UPT, UPT, -UR5, UR4, URZ ;  /* 0x0000000405047290 */ /* 0x000fe4000fffe1ff */
[----:B------:R-:W-:Y:S02]  /*28a0*/  UIMAD UR31, UR7, UR18, UR31 ;  /* 0x00000012071f72a4 */ /* 0x000fe4000f8e021f */
[----:B------:R-:W-:-:S12]  /*28b0*/  UIMAD UR37, UR4, UR10, UR37 ;  /* 0x0000000a042572a4 */ /* 0x000fd8000f8e0225 */
.L_x_41:
[----:B------:R-:W-:Y:S01]  /*28c0*/  VIADD R11, R11, 0x1 ;  /* 0x000000010b0b7836 */ /* 0x000fe20000000000 */
[----:B------:R-:W-:Y:S02]  /*28d0*/  R2UR UR5, R51 ;  /* 0x00000000330572ca */ /* 0x000fe400000e0000 */
[----:B------:R-:W-:Y:S02]  /*28e0*/  R2UR UR4, R50 ;  /* 0x00000000320472ca */ /* 0x000fe400000e0000 */
[C---:B------:R-:W-:Y:S02]  /*28f0*/  ISETP.NE.AND P0, PT, R11.reuse, 0x2, PT ;  /* 0x000000020b00780c */ /* 0x040fe40003f05270 */
[----:B------:R-:W-:Y:S02]  /*2900*/  PLOP3.LUT P1, PT, PT, PT, PT, 0x80, 0x8 ;  /* 0x000000000008781c */ /* 0x000fe40003f2f070 */
[----:B-1----:R-:W-:Y:S02]  /*2910*/  SEL R0, RZ, 0x1, P0 ;  /* 0x00000001ff007807 */ /* 0x002fe40000000000 */
[----:B------:R-:W-:-:S02]  /*2920*/  SEL R11, R11, RZ, P0 ;  /* 0x000000ff0b0b7207 */ /* 0x000fc40000000000 */
[----:B------:R-:W-:Y:S01]  /*2930*/  LOP3.LUT R10, R10, R0, RZ, 0x3c, !PT ;  /* 0x000000000a0a7212 */ /* 0x000fe200078e3cff */
[----:B------:R-:W-:Y:S02]  /*2940*/  UIADD3 UR20, UPT, UPT, UR37, UR5, URZ ;  /* 0x0000000525147290 */ /* 0x000fe4000fffe0ff */
[----:B------:R-:W-:Y:S01]  /*2950*/  UIADD3 UR25, UPT, UPT, UR31, UR4, URZ ;  /* 0x000000041f197290 */ /* 0x000fe2000fffe0ff */
[----:B------:R-:W-:Y:S11]  /*2960*/  BRA.U UP1, `(.L_x_42) ;  /* 0xfffffff101387547 */ /* 0x000ff6000b83ffff */
[----:B------:R-:W-:Y:S01]  /*2970*/  UIADD3 UR13, UPT, UPT, UR13, 0x18, URZ ;  /* 0x000000180d0d7890 */ /* 0x000fe2000fffe0ff */
[----:B------:R-:W-:-:S03]  /*2980*/  SHF.L.U32 R2, R12, 0x1f, RZ ;  /* 0x0000001f0c027819 */ /* 0x000fc600000006ff */
[----:B------:R-:W-:-:S09]  /*2990*/  ULEA UR4, UR6, UR13, 0x3 ;  /* 0x0000000d06047291 */ /* 0x000fd2000f8e18ff */
[----:B------:R-:W1:Y:S02]  /*29a0*/  SYNCS.PHASECHK.TRANS64.TRYWAIT P0, [UR4], R2 ;  /* 0x00000002ff0075a7 */ /* 0x000e640008001104 */
[----:B-1----:R-:W-:Y:S05]  /*29b0*/  @!P0 BRA `(.L_x_43) ;  /* 0x0000005400048947 */ /* 0x002fea0003800000 */
.L_x_137:
[----:B------:R-:W-:-:S04]  /*29c0*/  UIADD3 UR4, UPT, UPT, UR6, 0x1, URZ ;  /* 0x0000000106047890 */ /* 0x000fc8000fffe0ff */
[----:B------:R-:W-:-:S04]  /*29d0*/  UISETP.NE.AND UP0, UPT, UR4, 0x3, UPT ;  /* 0x000000030400788c */ /* 0x000fc8000bf05270 */
[----:B------:R-:W-:Y:S02]  /*29e0*/  USEL UR6, URZ, 0x1, UP0 ;  /* 0x00000001ff067887 */ /* 0x000fe40008000000 */
[----:B------:R-:W-:-:S04]  /*29f0*/  USEL UR4, UR4, URZ, UP0 ;  /* 0x000000ff04047287 */ /* 0x000fc80008000000 */
[----:B------:R-:W-:Y:S01]  /*2a00*/  ULEA UR5, UR4, UR13, 0x3 ;  /* 0x0000000d04057291 */ /* 0x000fe2000f8e18ff */
[----:B------:R-:W-:-:S04]  /*2a10*/  LOP3.LUT R12, R12, UR6, RZ, 0x3c, !PT ;  /* 0x000000060c0c7c12 */ /* 0x000fc8000f8e3cff */
[----:B-1----:R-:W-:-:S04]  /*2a20*/  SHF.L.U32 R2, R12, 0x1f, RZ ;  /* 0x0000001f0c027819 */ /* 0x002fc800000006ff */
[----:B------:R-:W1:Y:S02]  /*2a30*/  SYNCS.PHASECHK.TRANS64.TRYWAIT P0, [UR5], R2 ;  /* 0x00000002ff0075a7 */ /* 0x000e640008001105 */
[----:B-1----:R-:W-:Y:S05]  /*2a40*/  @!P0 BRA `(.L_x_44) ;  /* 0x0000005000f88947 */ /* 0x002fea0003800000 */
.L_x_139:
[----:B------:R-:W-:-:S04]  /*2a50*/  UIADD3 UR4, UPT, UPT, UR4, 0x1, URZ ;  /* 0x0000000104047890 */ /* 0x000fc8000fffe0ff */
[----:B------:R-:W-:-:S04]  /*2a60*/  UISETP.NE.AND UP0, UPT, UR4, 0x3, UPT ;  /* 0x000000030400788c */ /* 0x000fc8000bf05270 */
[----:B------:R-:W-:Y:S02]  /*2a70*/  USEL UR5, URZ, 0x1, UP0 ;  /* 0x00000001ff057887 */ /* 0x000fe40008000000 */
[----:B------:R-:W-:-:S04]  /*2a80*/  USEL UR4, UR4, URZ, UP0 ;  /* 0x000000ff04047287 */ /* 0x000fc80008000000 */
[----:B------:R-:W-:Y:S01]  /*2a90*/  ULEA UR4, UR4, UR13, 0x3 ;  /* 0x0000000d04047291 */ /* 0x000fe2000f8e18ff */
[----:B-1----:R-:W-:-:S04]  /*2aa0*/  LOP3.LUT R2, R12, UR5, RZ, 0x3c, !PT ;  /* 0x000000050c027c12 */ /* 0x002fc8000f8e3cff */
[----:B------:R-:W-:Y:S01]  /*2ab0*/  SHF.L.U32 R2, R2, 0x1f, RZ ;  /* 0x0000001f02027819 */ /* 0x000fe200000006ff */
[----:B------:R-:W-:-:S07]  /*2ac0*/  IMAD.U32 R0, RZ, RZ, UR4 ;  /* 0x00000004ff007e24 */ /* 0x000fce000f8e00ff */
.L_x_45:
[----:B-1----:R1:W3:Y:S02]  /*2ad0*/  SYNCS.PHASECHK.TRANS64.TRYWAIT P0, [R0+URZ], R2 ;  /* 0x00000002000075a7 */ /* 0x0022e400080011ff */
[----:B---3--:R-:W-:Y:S05]  /*2ae0*/  @!P0 NANOSLEEP.SYNCS 0x989680 ;  /* 0x009896800000895d */ /* 0x008fea0003900000 */
[----:B------:R-:W3:Y:S02]  /*2af0*/  @!P0 SYNCS.PHASECHK.TRANS64 P0, [R0+URZ], R2 ;  /* 0x00000002000085a7 */ /* 0x000ee400080010ff */
[----:B--23--:R-:W-:Y:S05]  /*2b00*/  @P0 EXIT ;  /* 0x000000000000094d */ /* 0x00cfea0003800000 */
[----:B------:R-:W-:Y:S05]  /*2b10*/  BRA `(.L_x_45) ;  /* 0xfffffffc00ec7947 */ /* 0x000fea000383ffff */
.L_x_22:
[----:B------:R-:W1:Y:S02]  /*2b20*/  S2UR UR4, SR_CgaCtaId ;  /* 0x00000000000479c3 */ /* 0x000e640000008800 */
[----:B-1----:R-:W-:-:S04]  /*2b30*/  UISETP.NE.AND UP0, UPT, UR4, URZ, UPT ;  /* 0x000000ff0400728c */ /* 0x002fc8000bf05270 */
[----:B------:R-:W-:-:S09]  /*2b40*/  UISETP.NE.OR UP0, UPT, UR13, 0x1, UP0 ;  /* 0x000000010d00788c */ /* 0x000fd20008705670 */
[----:B------:R-:W-:Y:S05]  /*2b50*/  BRA.U UP0, `(.L_x_46) ;  /* 0x00000005004c7547 */ /* 0x000fea000b800000 */
[----:B------:R-:W1:Y:S01]  /*2b60*/  S2UR UR5, SR_CgaCtaId ;  /* 0x00000000000579c3 */ /* 0x000e620000008800 */
[----:B------:R-:W-:Y:S01]  /*2b70*/  UMOV UR4, 0x400 ;  /* 0x0000040000047882 */ /* 0x000fe20000000000 */
[----:B------:R-:W-:Y:S01]  /*2b80*/  ISETP.GE.U32.AND P2, PT, R3, 0x4, PT ;  /* 0x000000040300780c */ /* 0x000fe20003f46070 */
[----:B------:R-:W-:Y:S01]  /*2b90*/  IMAD.MOV.U32 R12, RZ, RZ, 0x1 ;  /* 0x00000001ff0c7424 */ /* 0x000fe200078e00ff */
[----:B------:R-:W-:Y:S02]  /*2ba0*/  CS2R R10, SRZ ;  /* 0x00000000000a7805 */ /* 0x000fe4000001ff00 */
[----:B------:R-:W-:Y:S01]  /*2bb0*/  CS2R R8, SRZ ;  /* 0x0000000000087805 */ /* 0x000fe2000001ff00 */
[----:B-1----:R-:W-:-:S03]  /*2bc0*/  ULEA UR6, UR5, UR4, 0x18 ;  /* 0x0000000405067291 */ /* 0x002fc6000f8ec0ff */
[----:B------:R-:W-:-:S09]  /*2bd0*/  UMOV UR5, URZ ;  /* 0x000000ff00057c82 */ /* 0x000fd20008000000 */
.L_x_50:
[----:B------:R-:W-:Y:S02]  /*2be0*/  LEA R0, R8, UR6, 0x3 ;  /* 0x0000000608007c11 */ /* 0x000fe4000f8e18ff */
[----:B------:R-:W-:-:S03]  /*2bf0*/  SHF.L.U32 R4, R9, 0x1f, RZ ;  /* 0x0000001f09047819 */ /* 0x000fc600000006ff */
[----:B------:R-:W-:Y:S01]  /*2c00*/  VIADD R5, R0, 0xe0 ;  /* 0x000000e000057836 */ /* 0x000fe20000000000 */
[----:B------:R-:W1:Y:S02]  /*2c10*/  SYNCS.PHASECHK.TRANS64.TRYWAIT P0, [R0+URZ+0xd0], R4 ;  /* 0x0000d004000075a7 */ /* 0x000e6400080011ff */
[----:B-1----:R-:W-:Y:S05]  /*2c20*/  @!P0 BRA `(.L_x_47) ;  /* 0x0000005000988947 */ /* 0x002fea0003800000 */
.L_x_140:
[----:B------:R-:W-:Y:S01]  /*2c30*/  ULEA UR4, UR5, UR6, 0x3 ;  /* 0x0000000605047291 */ /* 0x000fe2000f8e18ff */
[----:B-1----:R-:W-:Y:S01]  /*2c40*/  PRMT R0, RZ, 0x654, R5 ;  /* 0x00000654ff007816 */ /* 0x002fe20000000005 */
[----:B------:R-:W-:Y:S01]  /*2c50*/  @!P2 IMAD.MOV.U32 R4, RZ, RZ, 0x10 ;  /* 0x00000010ff04a424 */ /* 0x000fe200078e00ff */
[----:B------:R-:W-:Y:S01]  /*2c60*/  SHF.L.U32 R5, R12, 0x1f, RZ ;  /* 0x0000001f0c057819 */ /* 0x000fe200000006ff */
[----:B------:R-:W-:Y:S01]  /*2c70*/  UIADD3 UR7, UPT, UPT, UR4, 0x70, URZ ;  /* 0x0000007004077890 */ /* 0x000fe2000fffe0ff */
[----:B------:R1:W-:Y:S05]  /*2c80*/  SYNCS.ARRIVE.TRANS64.RED.A1T0 RZ, [R0+URZ], RZ ;  /* 0x000000ff00ff79a7 */ /* 0x0003ea00081004ff */
[----:B------:R-:W-:Y:S01]  /*2c90*/  IMAD.U32 R6, RZ, RZ, UR7 ;  /* 0x00000007ff067e24 */ /* 0x000fe2000f8e00ff */
[----:B------:R-:W2:Y:S04]  /*2ca0*/  SYNCS.PHASECHK.TRANS64.TRYWAIT P0, [UR4+0x80], R5 ;  /* 0x00008005ff0075a7 */ /* 0x000ea80008001104 */
[----:B------:R-:W-:Y:S01]  /*2cb0*/  PRMT R6, R3, 0x654, R6 ;  /* 0x0000065403067816 */ /* 0x000fe20000000006 */
[----:B-12---:R-:W-:Y:S06]  /*2cc0*/  @!P0 BRA `(.L_x_48) ;  /* 0x0000005000848947 */ /* 0x006fec0003800000 */
.L_x_142:
[----:B------:R-:W-:Y:S01]  /*2cd0*/  ULEA UR8, UR5, UR6, 0x4 ;  /* 0x0000000605087291 */ /* 0x000fe2000f8e20ff */
[----:B------:R-:W-:Y:S01]  /*2ce0*/  SEL R2, R6, R2, !P2 ;  /* 0x0000000206027207 */ /* 0x000fe20005000000 */
[----:B------:R-:W-:Y:S01]  /*2cf0*/  UIADD3 UR9, UPT, UPT, UR4, 0x70, URZ ;  /* 0x0000007004097890 */ /* 0x000fe2000fffe0ff */
[----:B-1----:R-:W-:Y:S01]  /*2d00*/  LEA R0, R11, UR6, 0x3 ;  /* 0x000000060b007c11 */ /* 0x002fe2000f8e18ff */
[----:B------:R-:W-:Y:S01]  /*2d10*/  UIADD3 UR8, UPT, UPT, UR8, 0x100, URZ ;  /* 0x0000010008087890 */ /* 0x000fe2000fffe0ff */
[----:B------:R1:W-:Y:S01]  /*2d20*/  @!P2 SYNCS.ARRIVE.TRANS64.RED RZ, [R2+URZ], R4 ;  /* 0x0000000402ffa9a7 */ /* 0x0003e200080004ff */
[----:B------:R-:W-:Y:S01]  /*2d30*/  UIADD3 UR4, UPT, UPT, UR5, 0x1, URZ ;  /* 0x0000000105047890 */ /* 0x000fe2000fffe0ff */
[----:B------:R-:W-:-:S03]  /*2d40*/  VIADD R8, R8, 0x1 ;  /* 0x0000000108087836 */ /* 0x000fc60000000000 */
[----:B------:R-:W-:Y:S02]  /*2d50*/  UISETP.NE.AND UP0, UPT, UR4, 0x2, UPT ;  /* 0x000000020400788c */ /* 0x000fe4000bf05270 */
[----:B------:R-:W-:Y:S01]  /*2d60*/  ISETP.NE.AND P0, PT, R8, 0x2, PT ;  /* 0x000000020800780c */ /* 0x000fe20003f05270 */
[----:B------:R-:W-:Y:S06]  /*2d70*/  UGETNEXTWORKID.BROADCAST [UR8], [UR9] ;  /* 0x00000000080073ca */ /* 0x000fec0008000100 */
[----:B------:R-:W-:Y:S02]  /*2d80*/  USEL UR7, URZ, 0x1, UP0 ;  /* 0x00000001ff077887 */ /* 0x000fe40008000000 */
[----:B------:R-:W-:-:S04]  /*2d90*/  USEL UR5, UR4, URZ, UP0 ;  /* 0x000000ff04057287 */ /* 0x000fc80008000000 */
[----:B------:R-:W-:Y:S02]  /*2da0*/  LOP3.LUT R12, R12, UR7, RZ, 0x3c, !PT ;  /* 0x000000070c0c7c12 */ /* 0x000fe4000f8e3cff */
[----:B-1----:R-:W-:-:S04]  /*2db0*/  SHF.L.U32 R4, R10, 0x1f, RZ ;  /* 0x0000001f0a047819 */ /* 0x002fc800000006ff */
[----:B------:R-:W1:Y:S02]  /*2dc0*/  SYNCS.PHASECHK.TRANS64.TRYWAIT P1, [R0+URZ+0x70], R4 ;  /* 0x00007004000075a7 */ /* 0x000e6400080211ff */
[----:B-1----:R-:W-:Y:S05]  /*2dd0*/  @!P1 BRA `(.L_x_49) ;  /* 0x0000005000589947 */ /* 0x002fea0003800000 */
.L_x_143:
[C---:B-1----:R-:W-:Y:S01]  /*2de0*/  LEA R4, R11.reuse, UR6, 0x4 ;  /* 0x000000060b047c11 */ /* 0x042fe2000f8e20ff */
[----:B------:R-:W-:Y:S01]  /*2df0*/  VIADD R0, R0, 0x80 ;  /* 0x0000008000007836 */ /* 0x000fe20000000000 */
[----:B------:R-:W-:Y:S01]  /*2e00*/  SEL R8, R8, RZ, P0 ;  /* 0x000000ff08087207 */ /* 0x000fe20000000000 */
[----:B------:R-:W-:-:S03]  /*2e10*/  VIADD R11, R11, 0x1 ;  /* 0x000000010b0b7836 */ /* 0x000fc60000000000 */
[----:B------:R-:W1:Y:S01]  /*2e20*/  LDS.128 R4, [R4+0x100] ;  /* 0x0001000004047984 */ /* 0x000e620000000c00 */
[----:B------:R-:W-:Y:S02]  /*2e30*/  PRMT R0, RZ, 0x654, R0 ;  /* 0x00000654ff007816 */ /* 0x000fe40000000000 */
[C---:B------:R-:W-:Y:S01]  /*2e40*/  ISETP.NE.AND P1, PT, R11.reuse, 0x2, PT ;  /* 0x000000020b00780c */ /* 0x040fe20003f25270 */
[----:B------:R-:W-:Y:S01]  /*2e50*/  @!PT LDS RZ, [RZ] ;  /* 0x00000000fffff984 */ /* 0x000fe20000000800 */
[----:B------:R-:W-:Y:S01]  /*2e60*/  @!PT LDS RZ, [RZ] ;  /* 0x00000000fffff984 */ /* 0x000fe20000000800 */
[----:B------:R-:W-:Y:S01]  /*2e70*/  @!PT LDS RZ, [RZ] ;  /* 0x00000000fffff984 */ /* 0x000fe20000000800 */
[----:B------:R-:W-:Y:S01]  /*2e80*/  @!PT LDS RZ, [RZ] ;  /* 0x00000000fffff984 */ /* 0x000fe20000000800 */
[----:B------:R2:W-:Y:S06]  /*2e90*/  MEMBAR.ALL.CTA ;  /* 0x0000000000007992 */ /* 0x0005ec0000008000 */
[----:B--2---:R-:W2:Y:S01]  /*2ea0*/  FENCE.VIEW.ASYNC.S ;  /* 0x00000000000073c6 */ /* 0x004ea20000000000 */
[----:B------:R-:W-:Y:S01]  /*2eb0*/  SEL R11, R11, RZ, P1 ;  /* 0x000000ff0b0b7207 */ /* 0x000fe20000800000 */
[----:B--2---:R2:W-:Y:S01]  /*2ec0*/  SYNCS.ARRIVE.TRANS64.RED.A1T0 RZ, [R0+URZ], RZ ;  /* 0x000000ff00ff79a7 */ /* 0x0045e200081004ff */
[----:B-1----:R-:W-:-:S02]  /*2ed0*/  LOP3.LUT P3, RZ, R6, 0x1, RZ, 0xc0, !PT ;  /* 0x0000000106ff7812 */ /* 0x002fc4000786c0ff */
[----:B------:R-:W-:-:S04]  /*2ee0*/  SEL R4, RZ, 0x1, P1 ;  /* 0x00000001ff047807 */ /* 0x000fc80000800000 */
[----:B------:R-:W-:Y:S02]  /*2ef0*/  LOP3.LUT R10, R10, R4, RZ, 0x3c, !PT ;  /* 0x000000040a0a7212 */ /* 0x000fe400078e3cff */
[----:B--2---:R-:W-:-:S04]  /*2f00*/  SEL R0, RZ, 0x1, P0 ;  /* 0x00000001ff007807 */ /* 0x004fc80000000000 */
[----:B------:R-:W-:Y:S01]  /*2f10*/  LOP3.LUT R9, R9, R0, RZ, 0x3c, !PT ;  /* 0x0000000009097212 */ /* 0x000fe200078e3cff */
[----:B------:R-:W-:Y:S06]  /*2f20*/  @P3 BRA `(.L_x_50) ;  /* 0xfffffffc002c3947 */ /* 0x000fec000383ffff */
[----:B------:R-:W-:Y:S01]  /*2f30*/  ULEA UR4, UR5, UR6, 0x3 ;  /* 0x0000000605047291 */ /* 0x000fe2000f8e18ff */
[----:B------:R-:W-:-:S08]  /*2f40*/  SHF.L.U32 R2, R12, 0x1f, RZ ;  /* 0x0000001f0c027819 */ /* 0x000fd000000006ff */
[----:B------:R-:W1:Y:S02]  /*2f50*/  SYNCS.PHASECHK.TRANS64 P0, [UR4+0x80], R2 ;  /* 0x00008002ff0075a7 */ /* 0x000e640008001004 */
[----:B-1----:R-:W-:Y:S05]  /*2f60*/  @P0 BRA `(.L_x_51) ;  /* 0x0000000000080947 */ /* 0x002fea0003800000 */
[----:B------:R-:W1:Y:S02]  /*2f70*/  SYNCS.PHASECHK.TRANS64.TRYWAIT P0, [UR4+0x80], R2 ;  /* 0x00008002ff0075a7 */ /* 0x000e640008001104 */
[----:B-1----:R-:W-:Y:S05]  /*2f80*/  @!P0 BRA `(.L_x_52) ;  /* 0x0000005000008947 */ /* 0x002fea0003800000 */
.L_x_51:
[----:B------:R-:W-:-:S04]  /*2f90*/  UIADD3 UR7, UPT, UPT, UR5, 0x1, URZ ;  /* 0x0000000105077890 */ /* 0x000fc8000fffe0ff */
[----:B------:R-:W-:-:S04]  /*2fa0*/  UISETP.NE.AND UP0, UPT, UR7, 0x2, UPT ;  /* 0x000000020700788c */ /* 0x000fc8000bf05270 */
[----:B------:R-:W-:Y:S02]  /*2fb0*/  USEL UR8, URZ, 0x1, UP0 ;  /* 0x00000001ff087887 */ /* 0x000fe40008000000 */
[----:B------:R-:W-:-:S04]  /*2fc0*/  USEL UR7, UR7, URZ, UP0 ;  /* 0x000000ff07077287 */ /* 0x000fc80008000000 */
[----:B------:R-:W-:Y:S01]  /*2fd0*/  ULEA UR7, UR7, UR6, 0x3 ;  /* 0x0000000607077291 */ /* 0x000fe2000f8e18ff */
[----:B-1----:R-:W-:-:S04]  /*2fe0*/  LOP3.LUT R2, R12, UR8, RZ, 0x3c, !PT ;  /* 0x000000080c027c12 */ /* 0x002fc8000f8e3cff */
[----:B------:R-:W-:-:S04]  /*2ff0*/  SHF.L.U32 R0, R2, 0x1f, RZ ;  /* 0x0000001f02007819 */ /* 0x000fc800000006ff */
[----:B------:R-:W1:Y:S02]  /*3000*/  SYNCS.PHASECHK.TRANS64 P0, [UR7+0x80], R0 ;  /* 0x00008000ff0075a7 */ /* 0x000e640008001007 */
[----:B-1----:R-:W-:Y:S05]  /*3010*/  @P0 EXIT ;  /* 0x000000000000094d */ /* 0x002fea0003800000 */
[----:B------:R-:W-:Y:S02]  /*3020*/  SHF.L.U32 R2, R2, 0x1f, RZ ;  /* 0x0000001f02027819 */ /* 0x000fe400000006ff */
[----:B------:R-:W-:-:S07]  /*3030*/  MOV R0, UR7 ;  /* 0x0000000700007c02 */ /* 0x000fce0008000f00 */
.L_x_53:
[----:B-1----:R1:W2:Y:S02]  /*3040*/  SYNCS.PHASECHK.TRANS64.TRYWAIT P0, [R0+URZ+0x80], R2 ;  /* 0x00008002000075a7 */ /* 0x0022a400080011ff */
[----:B--2---:R-:W-:Y:S05]  /*3050*/  @!P0 NANOSLEEP.SYNCS 0x989680 ;  /* 0x009896800000895d */ /* 0x004fea0003900000 */
[----:B------:R-:W2:Y:S02]  /*3060*/  @!P0 SYNCS.PHASECHK.TRANS64 P0, [R0+URZ+0x80], R2 ;  /* 0x00008002000085a7 */ /* 0x000ea400080010ff */
[----:B--2---:R-:W-:Y:S05]  /*3070*/  @P0 EXIT ;  /* 0x000000000000094d */ /* 0x004fea0003800000 */
[----:B------:R-:W-:Y:S05]  /*3080*/  BRA `(.L_x_53) ;  /* 0xfffffffc00ec7947 */ /* 0x000fea000383ffff */
.L_x_46:
[----:B------:R-:W-:Y:S05]  /*3090*/  BRA.U UP4, `(.L_x_54) ;  /* 0x0000001104dc7547 */ /* 0x000fea000b800000 */
[----:B------:R-:W1:Y:S01]  /*30a0*/  S2UR UR7, SR_CgaCtaId ;  /* 0x00000000000779c3 */ /* 0x000e620000008800 */
[----:B------:R-:W-:Y:S01]  /*30b0*/  UMOV UR4, 0x40 ;  /* 0x0000004000047882 */ /* 0x000fe20000000000 */
[----:B------:R-:W-:Y:S01]  /*30c0*/  NOP ;  /* 0x0000000000007918 */ /* 0x000fe20000000000 */
[----:B------:R-:W-:Y:S01]  /*30d0*/  UMOV UR6, 0x400 ;  /* 0x0000040000067882 */ /* 0x000fe20000000000 */
[----:B-1----:R-:W-:Y:S02]  /*30e0*/  ULEA UR5, UR7, UR4, 0x18 ;  /* 0x0000000407057291 */ /* 0x002fe4000f8ec0ff */
[----:B------:R-:W-:-:S07]  /*30f0*/  ULEA UR6, UR7, UR6, 0x18 ;  /* 0x0000000607067291 */ /* 0x000fce000f8ec0ff */
[----:B------:R-:W1:Y:S02]  /*3100*/  LDS.U8 R3, [UR5+0x1c] ;  /* 0x00001c05ff037984 */ /* 0x000e640008000000 */
[----:B-1----:R-:W-:-:S13]  /*3110*/  ISETP.NE.AND P0, PT, R3, RZ, PT ;  /* 0x000000ff0300720c */ /* 0x002fda0003f05270 */
[----:B------:R-:W-:Y:S05]  /*3120*/  @P0 BRA `(.L_x_55) ;  /* 0x0000000400080947 */ /* 0x000fea0003800000 */
[----:B------:R-:W-:Y:S02]  /*3130*/  UISETP.NE.U32.AND UP1, UPT, UR46, 0x1, UPT ;  /* 0x000000012e00788c */ /* 0x000fe4000bf25070 */
[----:B------:R-:W-:-:S07]  /*3140*/  UIADD3 UR7, UPT, UPT, UR5, 0x8, URZ ;  /* 0x0000000805077890 */ /* 0x000fce000fffe0ff */
[----:B------:R-:W-:Y:S05]  /*3150*/  BRA.U !UP1, `(.L_x_56) ;  /* 0x00000001099c7547 */ /* 0x000fea000b800000 */
[----:B------:R-:W-:Y:S01]  /*3160*/  ELECT P0, URZ, PT ;  /* 0x0000000000ff782f */ /* 0x000fe20003800000 */
[----:B------:R-:W-:-:S12]  /*3170*/  BSSY B0, `(.L_x_56) ;  /* 0x0000025000007945 */ /* 0x000fd80003800000 */
[----:B------:R-:W-:Y:S05]  /*3180*/  @!P0 BRA `(.L_x_57) ;  /* 0x00000000008c8947 */ /* 0x000fea0003800000 */
[----:B------:R-:W-:-:S05]  /*3190*/  UMOV UR4, 0x10 ;  /* 0x0000001000047882 */ /* 0x000fca0000000000 */
[----:B------:R-:W-:Y:S04]  /*31a0*/  DEPBAR.LE SB1, 0x36 ;  /* 0x00009d800000791a */ /* 0x000fe80000000000 */
[----:B------:R-:W1:Y:S02]  /*31b0*/  UTCATOMSWS.2CTA.FIND_AND_SET.ALIGN UP0, UR4, UR4 ;  /* 0x00000004000475e3 */ /* 0x000e640008200800 */
[----:B-1----:R-:W-:Y:S01]  /*31c0*/  MOV R10, UR4 ;  /* 0x00000004000a7c02 */ /* 0x002fe20008000f00 */
[----:B------:R-:W-:Y:S06]  /*31d0*/  BRA.U UP0, `(.L_x_58) ;  /* 0x0000000100187547 */ /* 0x000fec000b800000 */
.L_x_59:
[----:B------:R-:W-:Y:S05]  /*31e0*/  NANOSLEEP 0x64 ;  /* 0x000000640000795d */ /* 0x000fea0003800000 */
[----:B------:R-:W-:-:S05]  /*31f0*/  UMOV UR4, 0x10 ;  /* 0x0000001000047882 */ /* 0x000fca0000000000 */
[----:B------:R-:W-:Y:S04]  /*3200*/  DEPBAR.LE SB1, 0x36 ;  /* 0x00009d800000791a */ /* 0x000fe80000000000 */
[----:B------:R-:W1:Y:S02]  /*3210*/  UTCATOMSWS.2CTA.FIND_AND_SET.ALIGN UP0, UR4, UR4 ;  /* 0x00000004000475e3 */ /* 0x000e640008200800 */
[----:B-1----:R-:W-:Y:S01]  /*3220*/  MOV R10, UR4 ;  /* 0x00000004000a7c02 */ /* 0x002fe20008000f00 */
[----:B------:R-:W-:Y:S05]  /*3230*/  BRA.U !UP0, `(.L_x_59) ;  /* 0xfffffffd08e87547 */ /* 0x000fea000b83ffff */
.L_x_58:
[----:B------:R-:W1:Y:S01]  /*3240*/  LDS R6, [UR5+0x10] ;  /* 0x00001005ff067984 */ /* 0x000e620008000800 */
[----:B------:R-:W-:Y:S01]  /*3250*/  IMAD.U32 R3, RZ, RZ, UR6 ;  /* 0x00000006ff037e24 */ /* 0x000fe2000f8e00ff */
[----:B------:R-:W-:-:S03]  /*3260*/  MOV R4, UR45 ;  /* 0x0000002d00047c02 */ /* 0x000fc60008000f00 */
[----:B------:R-:W-:Y:S01]  /*3270*/  VIADD R3, R3, 0x120 ;  /* 0x0000012003037836 */ /* 0x000fe20000000000 */
[----:B-1----:R-:W-:-:S04]  /*3280*/  SHF.L.U32 R6, R6, 0x1f, RZ ;  /* 0x0000001f06067819 */ /* 0x002fc800000006ff */
[----:B------:R-:W1:Y:S02]  /*3290*/  SYNCS.PHASECHK.TRANS64.TRYWAIT P0, [UR5+0x8], R6 ;  /* 0x00000806ff0075a7 */ /* 0x000e640008001105 */
[----:B-1----:R-:W-:Y:S05]  /*32a0*/  @P0 BRA `(.L_x_60) ;  /* 0x0000000000080947 */ /* 0x002fea0003800000 */
[----:B------:R-:W1:Y:S02]  /*32b0*/  SYNCS.PHASECHK.TRANS64.TRYWAIT P0, [UR5+0x8], R6 ;  /* 0x00000806ff0075a7 */ /* 0x000e640008001105 */
[----:B-1----:R-:W-:Y:S05]  /*32c0*/  @!P0 BRA `(.L_x_61) ;  /* 0x0000004c00488947 */ /* 0x002fea0003800000 */
.L_x_60:
[----:B------:R-:W-:Y:S01]  /*32d0*/  PRMT R4, R4, 0x654, R3 ;  /* 0x0000065404047816 */ /* 0x000fe20000000003 */
[----:B------:R-:W-:Y:S01]  /*32e0*/  HFMA2 R3, -RZ, RZ, 0, 5.9604644775390625e-08 ;  /* 0x00000001ff037431 */ /* 0x000fe200000001ff */
[----:B------:R-:W-:Y:S01]  /*32f0*/  UPRMT UR4, UR45, 0x654, UR7 ;  /* 0x000006542d047896 */ /* 0x000fe20008000007 */
[----:B------:R-:W-:Y:S02]  /*3300*/  IMAD.MOV.U32 R8, RZ, RZ, 0xffff ;  /* 0x0000ffffff087424 */ /* 0x000fe400078e00ff */
[----:B-1----:R-:W-:Y:S02]  /*3310*/  IMAD.MOV.U32 R6, RZ, RZ, 0x4 ;  /* 0x00000004ff067424 */ /* 0x002fe400078e00ff */
[----:B------:R-:W-:Y:S01]  /*3320*/  IMAD.SHL.U32 R9, R10, 0x20, RZ ;  /* 0x000000200a097824 */ /* 0x000fe200078e00ff */
[----:B------:R-:W-:Y:S02]  /*3330*/  MOV R5, UR4 ;  /* 0x0000000400057c02 */ /* 0x000fe40008000f00 */
[-C--:B------:R-:W-:Y:S01]  /*3340*/  SHF.L.U32 R8, R8, R10.reuse, RZ ;  /* 0x0000000a08087219 */ /* 0x080fe200000006ff */
[----:B------:R1:W-:Y:S01]  /*3350*/  SYNCS.ARRIVE.TRANS64.RED RZ, [UR4], R6 ;  /* 0x00000006ffff79a7 */ /* 0x0003e20008000404 */
[----:B------:R-:W-:Y:S01]  /*3360*/  SHF.L.U32 R7, R3, R10, RZ ;  /* 0x0000000a03077219 */ /* 0x000fe200000006ff */
[----:B------:R1:W-:Y:S04]  /*3370*/  STS [UR6+0x120], R9 ;  /* 0x00012009ff007988 */ /* 0x0003e80008000806 */
[----:B------:R1:W-:Y:S04]  /*3380*/  STAS [R4.64], R10 ;  /* 0x0000000a04007dbd */ /* 0x0003e8000c0008ff */
[----:B------:R1:W-:Y:S04]  /*3390*/  ATOMS.OR RZ, [UR5+0x14], R8 ;  /* 0x00001408ffff798c */ /* 0x0003e8000b000005 */
[----:B------:R1:W-:Y:S04]  /*33a0*/  ATOMS.OR RZ, [UR5+0x18], R7 ;  /* 0x00001807ffff798c */ /* 0x0003e8000b000005 */
[----:B------:R1:W-:Y:S02]  /*33b0*/  ATOMS.XOR RZ, [UR5+0x10], R3 ;  /* 0x00001003ffff798c */ /* 0x0003e4000b800005 */
.L_x_57:
[----:B------:R-:W-:Y:S05]  /*33c0*/  BSYNC B0 ;  /* 0x0000000000007941 */ /* 0x000fea0003800000 */
.L_x_56:
[----:B------:R-:W-:Y:S05]  /*33d0*/  BRA.U UP1, `(.L_x_62) ;  /* 0x00000001016c7547 */ /* 0x000fea000b800000 */
[----:B------:R-:W-:-:S03]  /*33e0*/  UMOV UR4, 0xffffffff ;  /* 0xffffffff00047882 */ /* 0x000fc60000000000 */
[----:B------:R-:W-:Y:S05]  /*33f0*/  BRA.DIV UR4, `(.L_x_63) ;  /* 0x0000004e04147947 */ /* 0x000fea000b800000 */
[----:B------:R-:W-:-:S13]  /*3400*/  ELECT P6, URZ, PT ;  /* 0x0000000000ff782f */ /* 0x000fda00038c0000 */
.L_x_147:
[----:B------:R-:W-:Y:S05]  /*3410*/  @!P6 BRA `(.L_x_62) ;  /* 0x00000000005ce947 */ /* 0x000fea0003800000 */
[----:B-1----:R-:W1:Y:S02]  /*3420*/  LDS R4, [UR5+0x10] ;  /* 0x00001005ff047984 */ /* 0x002e640008000800 */
[----:B-1----:R-:W-:-:S04]  /*3430*/  SHF.L.U32 R4, R4, 0x1f, RZ ;  /* 0x0000001f04047819 */ /* 0x002fc800000006ff */
[----:B------:R-:W1:Y:S02]  /*3440*/  SYNCS.PHASECHK.TRANS64.TRYWAIT P0, [UR5+0x8], R4 ;  /* 0x00000804ff0075a7 */ /* 0x000e640008001105 */
[----:B-1----:R-:W-:Y:S05]  /*3450*/  @P0 BRA `(.L_x_64) ;  /* 0x0000000000080947 */ /* 0x002fea0003800000 */
[----:B------:R-:W1:Y:S02]  /*3460*/  SYNCS.PHASECHK.TRANS64.TRYWAIT P0, [UR5+0x8], R4 ;  /* 0x00000804ff0075a7 */ /* 0x000e640008001105 */
[----:B-1----:R-:W-:Y:S05]  /*3470*/  @!P0 BRA `(.L_x_65) ;  /* 0x0000004c00148947 */ /* 0x002fea0003800000 */
.L_x_64:
[----:B------:R-:W2:Y:S01]  /*3480*/  LDS R6, [UR6+0x120] ;  /* 0x00012006ff067984 */ /* 0x000ea20008000800 */
[----:B-1----:R-:W-:Y:S02]  /*3490*/  HFMA2 R3, -RZ, RZ, 0, 5.9604644775390625e-08 ;  /* 0x00000001ff037431 */ /* 0x002fe400000001ff */
[----:B------:R-:W-:Y:S01]  /*34a0*/  IMAD.MOV.U32 R4, RZ, RZ, 0xffff ;  /* 0x0000ffffff047424 */ /* 0x000fe200078e00ff */
[----:B------:R-:W-:Y:S01]  /*34b0*/  UPRMT UR4, UR45, 0x654, UR7 ;  /* 0x000006542d047896 */ /* 0x000fe20008000007 */
[----:B--2---:R-:W-:-:S03]  /*34c0*/  IMAD.SHL.U32 R5, R6, 0x20, RZ ;  /* 0x0000002006057824 */ /* 0x004fc600078e00ff */
[-C--:B------:R-:W-:Y:S02]  /*34d0*/  SHF.L.U32 R4, R4, R6.reuse, RZ ;  /* 0x0000000604047219 */ /* 0x080fe400000006ff */
[----:B------:R-:W-:Y:S01]  /*34e0*/  SHF.L.U32 R6, R3, R6, RZ ;  /* 0x0000000603067219 */ /* 0x000fe200000006ff */
[----:B------:R2:W-:Y:S04]  /*34f0*/  STS [UR6+0x120], R5 ;  /* 0x00012005ff007988 */ /* 0x0005e80008000806 */
[----:B------:R2:W-:Y:S04]  /*3500*/  ATOMS.OR RZ, [UR5+0x14], R4 ;  /* 0x00001404ffff798c */ /* 0x0005e8000b000005 */
[----:B------:R2:W-:Y:S01]  /*3510*/  ATOMS.OR RZ, [UR5+0x18], R6 ;  /* 0x00001806ffff798c */ /* 0x0005e2000b000005 */
[----:B------:R-:W-:Y:S03]  /*3520*/  SYNCS.ARRIVE.TRANS64.RED.A1T0 RZ, [UR4], RZ ;  /* 0x000000ffffff79a7 */ /* 0x000fe60008100404 */
[----:B------:R2:W-:Y:S01]  /*3530*/  ATOMS.XOR RZ, [UR5+0x10], R3 ;  /* 0x00001003ffff798c */ /* 0x0005e2000b800005 */
[----:B------:R-:W-:Y:S05]  /*3540*/  BRA `(.L_x_62) ;  /* 0x0000000000107947 */ /* 0x000fea0003800000 */
.L_x_55:
[----:B------:R-:W-:Y:S02]  /*3550*/  MOV R3, 0xffffffff ;  /* 0xffffffff00037802 */ /* 0x000fe40000000f00 */
[----:B------:R-:W-:-:S03]  /*3560*/  MOV R4, 0x3590 ;  /* 0x0000359000047802 */ /* 0x000fc60000000f00 */
[----:B------:R1:W-:Y:S04]  /*3570*/  STS [UR6+0x120], R3 ;  /* 0x00012003ff007988 */ /* 0x0003e80008000806 */
[----:B-1---5:R-:W-:Y:S05]  /*3580*/  CALL.REL.NOINC `($__internal_1_$__cuda_sm10x_tcgen05_guardrail_trap_phase_invalid_during_alloc) ;  /* 0x0000005000747944 */ /* 0x022fea0003c00000 */
.L_x_62:
[----:B------:R-:W-:Y:S05]  /*3590*/  WARPSYNC.ALL ;  /* 0x0000000000007948 */ /* 0x000fea0003800000 */
[----:B------:R-:W3:Y:S01]  /*35a0*/  S2UR UR4, SR_CgaCtaId ;  /* 0x00000000000479c3 */ /* 0x000ee20000008800 */
[----:B------:R-:W-:Y:S01]  /*35b0*/  UMOV UR26, 0x400 ;  /* 0x00000400001a7882 */ /* 0x000fe20000000000 */
[----:B------:R-:W-:-:S06]  /*35c0*/  NOP ;  /* 0x0000000000007918 */ /* 0x000fcc0000000000 */
[----:B------:R-:W-:Y:S06]  /*35d0*/  BAR.ARV 0x6, 0xa0 ;  /* 0x0182800000007b1d */ /* 0x000fec0000002000 */
[----:B------:R-:W4:Y:S01]  /*35e0*/  LDCU UR6, c[0x0][0x38c] ;  /* 0x00007180ff0677ac */ /* 0x000f220008000800 */
[----:B------:R-:W-:Y:S01]  /*35f0*/  LOP3.LUT R0, R0, 0xffff, RZ, 0xc0, !PT ;  /* 0x0000ffff00007812 */ /* 0x000fe200078ec0ff */
[----:B-1----:R-:W-:Y:S01]  /*3600*/  IMAD.MOV.U32 R9, RZ, RZ, 0x1 ;  /* 0x00000001ff097424 */ /* 0x002fe200078e00ff */
[----:B------:R-:W-:Y:S01]  /*3610*/  LOP3.LUT R2, R2, 0xffff, RZ, 0xc0, !PT ;  /* 0x0000ffff02027812 */ /* 0x000fe200078ec0ff */
[----:B------:R-:W-:Y:S01]  /*3620*/  IMAD.MOV.U32 R8, RZ, RZ, RZ ;  /* 0x000000ffff087224 */ /* 0x000fe200078e00ff */
[----:B------:R-:W-:Y:S01]  /*3630*/  R2UR UR42, R0 ;  /* 0x00000000002a72ca */ /* 0x000fe200000e0000 */
[----:B------:R-:W-:Y:S01]  /*3640*/  UMOV UR32, URZ ;  /* 0x000000ff00207c82 */ /* 0x000fe20008000000 */
[----:B------:R-:W-:Y:S01]  /*3650*/  R2UR UR28, R2 ;  /* 0x00000000021c72ca */ /* 0x000fe200000e0000 */
[----:B------:R-:W-:Y:S01]  /*3660*/  UMOV UR23, URZ ;  /* 0x000000ff00177c82 */ /* 0x000fe20008000000 */
[----:B------:R-:W-:Y:S01]  /*3670*/  UMOV UR22, URZ ;  /* 0x000000ff00167c82 */ /* 0x000fe20008000000 */
[----:B---3--:R-:W-:-:S02]  /*3680*/  ULEA UR26, UR4, UR26, 0x18 ;  /* 0x0000001a041a7291 */ /* 0x008fc4000f8ec0ff */
[----:B------:R-:W-:Y:S02]  /*3690*/  UISETP.NE.AND UP3, UPT, UR46, URZ, UPT ;  /* 0x000000ff2e00728c */ /* 0x000fe4000bf65270 */
[----:B------:R-:W-:Y:S02]  /*36a0*/  UIADD3 UR5, UPT, UPT, UR26, 0x3300, URZ ;  /* 0x000033001a057890 */ /* 0x000fe4000fffe0ff */
[----:B------:R-:W-:Y:S02]  /*36b0*/  UIADD3 UR4, UPT, UPT, UR26, 0x9300, URZ ;  /* 0x000093001a047890 */ /* 0x000fe4000fffe0ff */
[----:B----4-:R-:W-:Y:S01]  /*36c0*/  UIADD3 UR6, UPT, UPT, UR6, 0x3f, URZ ;  /* 0x0000003f06067890 */ /* 0x010fe2000fffe0ff */
[----:B--2---:R-:W1:Y:S01]  /*36d0*/  LDS R3, [UR26+0x120] ;  /* 0x0001201aff037984 */ /* 0x004e620008000800 */
[----:B------:R-:W-:Y:S02]  /*36e0*/  USHF.R.U32.HI UR5, URZ, 0x4, UR5 ;  /* 0x00000004ff057899 */ /* 0x000fe40008011605 */
[----:B------:R-:W-:-:S02]  /*36f0*/  USHF.R.S32.HI UR33, URZ, 0x1f, UR6 ;  /* 0x0000001fff217899 */ /* 0x000fc40008011406 */
[----:B------:R-:W-:Y:S02]  /*3700*/  USHF.R.U32.HI UR4, URZ, 0x4, UR4 ;  /* 0x00000004ff047899 */ /* 0x000fe40008011604 */
[----:B------:R-:W-:Y:S02]  /*3710*/  ULEA.HI UR33, UR33, UR6, URZ, 0x6 ;  /* 0x0000000621217291 */ /* 0x000fe4000f8f30ff */
[----:B------:R-:W-:Y:S02]  /*3720*/  ULOP3.LUT UR5, UR5, 0x3fff, URZ, 0xc0, !UPT ;  /* 0x00003fff05057892 */ /* 0x000fe4000f8ec0ff */
[----:B------:R-:W-:Y:S02]  /*3730*/  USHF.R.S32.HI UR33, URZ, 0x6, UR33 ;  /* 0x00000006ff217899 */ /* 0x000fe40008011421 */
[----:B------:R-:W-:Y:S02]  /*3740*/  ULOP3.LUT UR30, UR4, 0x3fff, URZ, 0xc0, !UPT ;  /* 0x00003fff041e7892 */ /* 0x000fe4000f8ec0ff */
[----:B------:R-:W-:Y:S01]  /*3750*/  UISETP.LT.AND UP0, UPT, UR33, 0x1, UPT ;  /* 0x000000012100788c */ /* 0x000fe2000bf01270 */
[----:B------:R-:W-:Y:S01]  /*3760*/  UMOV UR40, 0x0 ;  /* 0x0000000000287882 */ /* 0x000fe20000000000 */
[----:B------:R-:W-:Y:S01]  /*3770*/  UMOV UR41, 0x8100010 ;  /* 0x0810001000297882 */ /* 0x000fe20000000000 */
[----:B------:R-:W-:-:S02]  /*3780*/  ULOP3.LUT UR29, UR5, 0x10000, URZ, 0xfc, !UPT ;  /* 0x00010000051d7892 */ /* 0x000fc4000f8efcff */
[----:B------:R-:W-:Y:S02]  /*3790*/  ULOP3.LUT UR30, UR30, 0x10000, URZ, 0xfc, !UPT ;  /* 0x000100001e1e7892 */ /* 0x000fe4000f8efcff */
[----:B------:R-:W-:Y:S01]  /*37a0*/  USEL UR43, UR33, 0x1, !UP0 ;  /* 0x00000001212b7887 */ /* 0x000fe2000c000000 */
[----:B------:R-:W-:Y:S01]  /*37b0*/  UMOV UR38, 0x0 ;  /* 0x0000000000267882 */ /* 0x000fe20000000000 */
[----:B------:R-:W-:Y:S01]  /*37c0*/  UMOV UR39, 0x8100010 ;  /* 0x0810001000277882 */ /* 0x000fe20000000000 */
[----:B------:R-:W-:Y:S01]  /*37d0*/  UMOV UR36, 0x0 ;  /* 0x0000000000247882 */ /* 0x000fe20000000000 */
[----:B------:R-:W-:Y:S01]  /*37e0*/  UMOV UR37, 0x8100010 ;  /* 0x0810001000257882 */ /* 0x000fe20000000000 */
[----:B------:R-:W-:Y:S01]  /*37f0*/  UMOV UR34, 0x0 ;  /* 0x0000000000227882 */ /* 0x000fe20000000000 */
[----:B------:R-:W-:Y:S01]  /*3800*/  UMOV UR35, 0x8100010 ;  /* 0x0810001000237882 */ /* 0x000fe20000000000 */
[----:B-1----:R-:W-:Y:S02]  /*3810*/  R2UR UR44, R3 ;  /* 0x00000000032c72ca */ /* 0x002fe400000e0000 */
[----:B------:R-:W-:-:S13]  /*3820*/  CS2R R2, SRZ ;  /* 0x0000000000027805 */ /* 0x000fda000001ff00 */
.L_x_73:
[C---:B------:R-:W-:Y:S02]  /*3830*/  LEA R0, R8.reuse, UR26, 0x3 ;  /* 0x0000001a08007c11 */ /* 0x040fe4000f8e18ff */
[----:B------:R-:W-:Y:S02]  /*3840*/  SHF.L.U32 R4, R3, 0x1f, RZ ;  /* 0x0000001f03047819 */ /* 0x000fe400000006ff */
[----:B------:R-:W-:Y:S02]  /*3850*/  LEA R5, R8, UR26, 0x4 ;  /* 0x0000001a08057c11 */ /* 0x000fe4000f8e20ff */
[----:B------:R-:W1:Y:S02]  /*3860*/  SYNCS.PHASECHK.TRANS64.TRYWAIT P0, [R0+URZ+0x70], R4 ;  /* 0x00007004000075a7 */ /* 0x000e6400080011ff */
[----:B-1-3--:R-:W-:Y:S05]  /*3870*/  @!P0 BRA `(.L_x_66) ;  /* 0x00000048002c8947 */ /* 0x00afea0003800000 */
.L_x_148:
[----:B-1----:R-:W1:Y:S01]  /*3880*/  LDS.128 R4, [R5+0x100] ;  /* 0x0001000005047984 */ /* 0x002e620000000c00 */
[----:B------:R-:W-:Y:S02]  /*3890*/  VIADD R0, R0, 0x80 ;  /* 0x0000008000007836 */ /* 0x000fe40000000000 */
[----:B------:R-:W-:Y:S01]  /*38a0*/  VIADD R8, R8, 0x1 ;  /* 0x0000000108087836 */ /* 0x000fe20000000000 */
[----:B------:R-:W-:Y:S01]  /*38b0*/  @!PT LDS RZ, [RZ] ;  /* 0x00000000fffff984 */ /* 0x000fe20000000800 */
[----:B------:R-:W-:Y:S01]  /*38c0*/  @!PT LDS RZ, [RZ] ;  /* 0x00000000fffff984 */ /* 0x000fe20000000800 */
[----:B------:R-:W-:Y:S01]  /*38d0*/  @!PT LDS RZ, [RZ] ;  /* 0x00000000fffff984 */ /* 0x000fe20000000800 */
[----:B------:R-:W-:Y:S01]  /*38e0*/  @!PT LDS RZ, [RZ] ;  /* 0x00000000fffff984 */ /* 0x000fe20000000800 */
[----:B------:R2:W-:Y:S06]  /*38f0*/  MEMBAR.ALL.CTA ;  /* 0x0000000000007992 */ /* 0x0005ec0000008000 */
[----:B--2---:R-:W2:Y:S01]  /*3900*/  FENCE.VIEW.ASYNC.S ;  /* 0x00000000000073c6 */ /* 0x004ea20000000000 */
[----:B------:R-:W-:-:S04]  /*3910*/  PRMT R0, RZ, 0x654, R0 ;  /* 0x00000654ff007816 */ /* 0x000fc80000000000 */
[----:B--2---:R2:W-:Y:S01]  /*3920*/  SYNCS.ARRIVE.TRANS64.RED.A1T0 RZ, [R0+URZ], RZ ;  /* 0x000000ff00ff79a7 */ /* 0x0045e200081004ff */
[----:B-1----:R-:W-:Y:S01]  /*3930*/  LOP3.LUT P1, RZ, R6, 0x1, RZ, 0xc0, !PT ;  /* 0x0000000106ff7812 */ /* 0x002fe2000782c0ff */
[----:B--2---:R-:W-:-:S12]  /*3940*/  BRA.U UP3, `(.L_x_67) ;  /* 0x0000000503087547 */ /* 0x004fd8000b800000 */
[----:B------:R-:W1:Y:S01]  /*3950*/  LDCU UR4, c[0x0][0x38c] ;  /* 0x00007180ff0477ac */ /* 0x000e620008000800 */
[----:B------:R-:W-:Y:S02]  /*3960*/  PLOP3.LUT P2, PT, PT, PT, PT, 0x80, 0x8 ;  /* 0x000000000008781c */ /* 0x000fe40003f4f070 */
[----:B------:R-:W-:Y:S01]  /*3970*/  SHF.L.U32 R4, R9, 0x1f, RZ ;  /* 0x0000001f09047819 */ /* 0x000fe200000006ff */
[----:B------:R-:W-:Y:S02]  /*3980*/  ULEA UR31, UR32, UR26, 0x3 ;  /* 0x0000001a201f7291 */ /* 0x000fe4000f8e18ff */
[----:B------:R-:W-:Y:S02]  /*3990*/  ULEA UR11, UR32, UR44, 0x5 ;  /* 0x0000002c200b7291 */ /* 0x000fe4000f8e28ff */
[----:B-1----:R-:W-:-:S06]  /*39a0*/  UISETP.GE.AND UP0, UPT, UR4, 0x1, UPT ;  /* 0x000000010400788c */ /* 0x002fcc000bf06270 */
[----:B------:R-:W-:-:S05]  /*39b0*/  PLOP3.LUT P0, PT, PT, PT, UP0, 0x80, 0x8 ;  /* 0x000000000008781c */ /* 0x000fca0003f0f008 */
[----:B------:R-:W-:-:S08]  /*39c0*/  @UP0 ULEA UR4, UR23, UR26, 0x3 ;  /* 0x0000001a17040291 */ /* 0x000fd0000f8e18ff */
[----:B------:R-:W-:-:S04]  /*39d0*/  @P0 SHF.L.U32 R0, R2, 0x1f, RZ ;  /* 0x0000001f02000819 */ /* 0x000fc800000006ff */
[----:B------:R1:W2:Y:S01]  /*39e0*/  @P0 SYNCS.PHASECHK.TRANS64.TRYWAIT P2, [UR4], R0 ;  /* 0x00000000ff0005a7 */ /* 0x0002a20008041104 */
[----:B------:R-:W3:Y:S02]  /*39f0*/  SYNCS.PHASECHK.TRANS64.TRYWAIT P0, [UR31+0xb0], R4 ;  /* 0x0000b004ff0075a7 */ /* 0x000ee4000800111f */
[----:B-123--:R-:W-:Y:S05]  /*3a00*/  @!P0 BRA `(.L_x_68) ;  /* 0x0000004400dc8947 */ /* 0x00efea0003800000 */
.L_x_150:
[----:B------:R-:W-:Y:S01]  /*3a10*/  UMOV UR27, UR22 ;  /* 0x00000016001b7c82 */ /* 0x000fe20008000000 */
[----:B------:R-:W-:Y:S05]  /*3a20*/  BRA.U !UP0, `(.L_x_69) ;  /* 0x0000000108c07547 */ /* 0x000fea000b800000 */
[----:B------:R-:W-:Y:S02]  /*3a30*/  UIADD3 UR27, UPT, UPT, UR43, UR22, URZ ;  /* 0x000000162b1b7290 */ /* 0x000fe4000fffe0ff */
[----:B------:R-:W-:Y:S01]  /*3a40*/  UPLOP3.LUT UP2, UPT, UPT, UPT, UPT, 0x40, 0x4 ;  /* 0x000000000004789c */ /* 0x000fe20003f4e870 */
[----:B------:R-:W-:Y:S01]  /*3a50*/  UMOV UR24, UR33 ;  /* 0x0000002100187c82 */ /* 0x000fe20008000000 */
[----:B------:R-:W-:-:S09]  /*3a60*/  UMOV UR10, UR23 ;  /* 0x00000017000a7c82 */ /* 0x000fd20008000000 */
.L_x_72:
[----:B--2---:R-:W-:Y:S01]  /*3a70*/  ULEA UR5, UR10, UR26, 0x3 ;  /* 0x0000001a0a057291 */ /* 0x004fe2000f8e18ff */
[----:B---3--:R-:W-:Y:S11]  /*3a80*/  @P2 BRA `(.L_x_70) ;  /* 0x00000000000c2947 */ /* 0x008ff60003800000 */
[----:B-1----:R-:W-:Y:S04]  /*3a90*/  SHF.L.U32 R4, R2, 0x1f, RZ ;  /* 0x0000001f02047819 */ /* 0x002fe800000006ff */
[----:B------:R-:W1:Y:S02]  /*3aa0*/  SYNCS.PHASECHK.TRANS64.TRYWAIT P0, [UR5], R4 ;  /* 0x00000004ff0075a7 */ /* 0x000e640008001105 */
[----:B-1----:R-:W-:Y:S05]  /*3ab0*/  @!P0 BRA `(.L_x_71) ;  /* 0x0000004400c88947 */ /* 0x002fea0003800000 */
.L_x_70:
[----:B------:R-:W-:Y:S01]  /*3ac0*/  UISETP.NE.AND UP0, UPT, UR24, 0x1, UPT ;  /* 0x000000011800788c */ /* 0x000fe2000bf05270 */
[----:B------:R-:W-:Y:S01]  /*3ad0*/  PLOP3.LUT P2, PT, PT, PT, PT, 0x80, 0x8 ;  /* 0x000000000008781c */ /* 0x000fe20003f4f070 */
[----:B------:R-:W-:Y:S02]  /*3ae0*/  UIADD3 UR4, UPT, UPT, UR10, 0x1, URZ ;  /* 0x000000010a047890 */ /* 0x000fe4000fffe0ff */
[----:B------:R-:W-:Y:S02]  /*3af0*/  UIADD3 UR25, UPT, UPT, UR5, 0x18, URZ ;  /* 0x0000001805197890 */ /* 0x000fe4000fffe0ff */
[----:B------:R-:W-:Y:S01]  /*3b00*/  UISETP.NE.AND UP1, UPT, UR4, 0x3, UPT ;  /* 0x000000030400788c */ /* 0x000fe2000bf25270 */
[----:B------:R-:W-:Y:S01]  /*3b10*/  PLOP3.LUT P0, PT, PT, PT, UP0, 0x80, 0x8 ;  /* 0x000000000008781c */ /* 0x000fe20003f0f008 */
[----:B------:R-:W-:Y:S02]  /*3b20*/  UIADD3 UR22, UPT, UPT, UR22, 0x1, URZ ;  /* 0x0000000116167890 */ /* 0x000fe4000fffe0ff */
[----:B------:R-:W-:Y:S02]  /*3b30*/  USEL UR6, URZ, 0x1, UP1 ;  /* 0x00000001ff067887 */ /* 0x000fe40008800000 */
[----:B------:R-:W-:Y:S02]  /*3b40*/  USEL UR23, UR4, URZ, UP1 ;  /* 0x000000ff04177287 */ /* 0x000fe40008800000 */
[----:B------:R-:W-:Y:S02]  /*3b50*/  UIADD3 UR24, UPT, UPT, UR24, -0x1, URZ ;  /* 0xffffffff18187890 */ /* 0x000fe4000fffe0ff */
[----:B------:R-:W-:Y:S01]  /*3b60*/  @UP0 ULEA UR4, UR23, UR26, 0x3 ;  /* 0x0000001a17040291 */ /* 0x000fe2000f8e18ff */
[----:B------:R-:W-:Y:S01]  /*3b70*/  LOP3.LUT R2, R2, UR6, RZ, 0x3c, !PT ;  /* 0x0000000602027c12 */ /* 0x000fe2000f8e3cff */
[----:B------:R-:W-:Y:S02]  /*3b80*/  ULEA UR6, UR10, UR30, 0x8 ;  /* 0x0000001e0a067291 */ /* 0x000fe4000f8e40ff */
[----:B------:R-:W-:Y:S01]  /*3b90*/  UISETP.NE.AND UP0, UPT, UR22, UR27, UPT ;  /* 0x0000001b1600728c */ /* 0x000fe2000bf05270 */
[----:B-1----:R-:W-:Y:S01]  /*3ba0*/  @P0 SHF.L.U32 R0, R2, 0x1f, RZ ;  /* 0x0000001f02000819 */ /* 0x002fe200000006ff */
[----:B------:R-:W-:Y:S02]  /*3bb0*/  UIADD3 UR20, UPT, UPT, UR6, 0x2, URZ ;  /* 0x0000000206147890 */ /* 0x000fe4000fffe0ff */
[----:B------:R-:W-:Y:S01]  /*3bc0*/  UIADD3 UR16, UPT, UPT, UR6, 0x4, URZ ;  /* 0x0000000406107890 */ /* 0x000fe2000fffe0ff */
[----:B------:R2:W3:Y:S01]  /*3bd0*/  @P0 SYNCS.PHASECHK.TRANS64.TRYWAIT P2, [UR4], R0 ;  /* 0x00000000ff0005a7 */ /* 0x0004e20008041104 */
[----:B------:R-:W-:Y:S02]  /*3be0*/  ULEA UR4, UR10, UR29, 0x9 ;  /* 0x0000001d0a047291 */ /* 0x000fe4000f8e48ff */
[----:B------:R-:W-:Y:S02]  /*3bf0*/  UIADD3 UR12, UPT, UPT, UR6, 0x6, URZ ;  /* 0x00000006060c7890 */ /* 0x000fe4000fffe0ff */
[----:B------:R-:W-:Y:S02]  /*3c00*/  UIADD3 UR18, UPT, UPT, UR4, 0x2, URZ ;  /* 0x0000000204127890 */ /* 0x000fe4000fffe0ff */
[----:B------:R-:W-:Y:S02]  /*3c10*/  UIADD3 UR14, UPT, UPT, UR4, 0x4, URZ ;  /* 0x00000004040e7890 */ /* 0x000fe4000fffe0ff */
[----:B------:R-:W-:Y:S01]  /*3c20*/  UIADD3 UR8, UPT, UPT, UR4, 0x6, URZ ;  /* 0x0000000604087890 */ /* 0x000fe2000fffe0ff */
[----:B------:R-:W-:Y:S01]  /*3c30*/  UMOV UR7, 0x40004040 ;  /* 0x4000404000077882 */ /* 0x000fe20000000000 */
[----:B------:R-:W-:Y:S01]  /*3c40*/  UMOV UR5, 0x40004040 ;  /* 0x4000404000057882 */ /* 0x000fe20000000000 */
[----:B------:R-:W-:Y:S01]  /*3c50*/  UMOV UR21, 0x40004040 ;  /* 0x4000404000157882 */ /* 0x000fe20000000000 */
[----:B------:R2:W-:Y:S01]  /*3c60*/  UTCHMMA.2CTA gdesc[UR4], gdesc[UR6], tmem[UR11], tmem[UR40], idesc[UR41], UP2 ;  /* 0x00ff2806040075ea */ /* 0x0005e2000920000b */
[----:B------:R-:W-:Y:S01]  /*3c70*/  UPLOP3.LUT UP2, UPT, UPT, UPT, UPT, 0x80, 0x8 ;  /* 0x000000000008789c */ /* 0x000fe20003f4f070 */
[----:B------:R-:W-:Y:S01]  /*3c80*/  UMOV UR19, 0x40004040 ;  /* 0x4000404000137882 */ /* 0x000fe20000000000 */
[----:B------:R-:W-:Y:S01]  /*3c90*/  UMOV UR17, 0x40004040 ;  /* 0x4000404000117882 */ /* 0x000fe20000000000 */
[----:B------:R2:W-:Y:S01]  /*3ca0*/  UTCHMMA.2CTA gdesc[UR18], gdesc[UR20], tmem[UR11], tmem[UR38], idesc[UR39], UPT ;  /* 0x00ff2614120075ea */ /* 0x0005e2000ba0000b */
[----:B------:R-:W-:Y:S01]  /*3cb0*/  UMOV UR15, 0x40004040 ;  /* 0x40004040000f7882 */ /* 0x000fe20000000000 */
[----:B------:R-:W-:Y:S01]  /*3cc0*/  UMOV UR13, 0x40004040 ;  /* 0x40004040000d7882 */ /* 0x000fe20000000000 */
[----:B------:R-:W-:Y:S01]  /*3cd0*/  UMOV UR9, 0x40004040 ;  /* 0x4000404000097882 */ /* 0x000fe20000000000 */
[----:B------:R2:W-:Y:S01]  /*3ce0*/  UTCHMMA.2CTA gdesc[UR14], gdesc[UR16], tmem[UR11], tmem[UR36], idesc[UR37], UPT ;  /* 0x00ff24100e0075ea */ /* 0x0005e2000ba0000b */
[----:B------:R2:W-:Y:S01]  /*3cf0*/  UTCHMMA.2CTA gdesc[UR8], gdesc[UR12], tmem[UR11], tmem[UR34], idesc[UR35], UPT ;  /* 0x00ff220c080075ea */ /* 0x0005e2000ba0000b */
[----:B------:R2:W-:Y:S01]  /*3d00*/  UTCBAR.2CTA.MULTICAST [UR25], URZ, UR28 ;  /* 0x000000ff190073e9 */ /* 0x0005e2000820081c */
[----:B------:R-:W-:Y:S01]  /*3d10*/  UMOV UR10, UR23 ;  /* 0x00000017000a7c82 */ /* 0x000fe20008000000 */
[----:B------:R-:W-:Y:S05]  /*3d20*/  BRA.U UP0, `(.L_x_72) ;  /* 0xfffffffd00507547 */ /* 0x000fea000b83ffff */
.L_x_69:
[----:B--2---:R-:W-:Y:S01]  /*3d30*/  UIADD3 UR4, UPT, UPT, UR31, 0x90, URZ ;  /* 0x000000901f047890 */ /* 0x004fe2000fffe0ff */
[----:B------:R-:W-:-:S08]  /*3d40*/  UMOV UR22, UR27 ;  /* 0x0000001b00167c82 */ /* 0x000fd00008000000 */
[----:B------:R2:W-:Y:S01]  /*3d50*/  UTCBAR.2CTA.MULTICAST [UR4], URZ, UR42 ;  /* 0x000000ff040073e9 */ /* 0x0005e2000820082a */
[----:B------:R-:W-:Y:S02]  /*3d60*/  NOP ;  /* 0x0000000000007918 */ /* 0x000fe40000000000 */
.L_x_67:
[----:B--2---:R-:W-:Y:S01]  /*3d70*/  UIADD3 UR4, UPT, UPT, UR32, 0x1, URZ ;  /* 0x0000000120047890 */ /* 0x004fe2000fffe0ff */
[----:B------:R-:W-:-:S03]  /*3d80*/  ISETP.NE.AND P0, PT, R8, 0x2, PT ;  /* 0x000000020800780c */ /* 0x000fc60003f05270 */
[----:B------:R-:W-:Y:S01]  /*3d90*/  UISETP.NE.AND UP0, UPT, UR4, 0x4, UPT ;  /* 0x000000040400788c */ /* 0x000fe2000bf05270 */
[----:B-1----:R-:W-:Y:S02]  /*3da0*/  SEL R0, RZ, 0x1, P0 ;  /* 0x00000001ff007807 */ /* 0x002fe40000000000 */
[----:B------:R-:W-:Y:S01]  /*3db0*/  SEL R8, R8, RZ, P0 ;  /* 0x000000ff08087207 */ /* 0x000fe20000000000 */
[----:B------:R-:W-:Y:S01]  /*3dc0*/  USEL UR5, URZ, 0x1, UP0 ;  /* 0x00000001ff057887 */ /* 0x000fe20008000000 */
[----:B------:R-:W-:Y:S01]  /*3dd0*/  LOP3.LUT R3, R3, R0, RZ, 0x3c, !PT ;  /* 0x0000000003037212 */ /* 0x000fe200078e3cff */
[----:B------:R-:W-:-:S04]  /*3de0*/  USEL UR32, UR4, URZ, UP0 ;  /* 0x000000ff04207287 */ /* 0x000fc80008000000 */
[----:B------:R-:W-:Y:S01]  /*3df0*/  LOP3.LUT R9, R9, UR5, RZ, 0x3c, !PT ;  /* 0x0000000509097c12 */ /* 0x000fe2000f8e3cff */
[----:B------:R-:W-:Y:S07]  /*3e00*/  @P1 BRA `(.L_x_73) ;  /* 0xfffffff800881947 */ /* 0x000fee000383ffff */
[----:B------:R-:W1:Y:S01]  /*3e10*/  S2UR UR8, SR_CgaCtaId ;  /* 0x00000000000879c3 */ /* 0x000e620000008800 */
[----:B------:R-:W-:Y:S01]  /*3e20*/  ELECT P0, URZ, PT ;  /* 0x0000000000ff782f */ /* 0x000fe20003800000 */
[----:B------:R-:W-:Y:S01]  /*3e30*/  HFMA2 R0, -RZ, RZ, 0, 5.9604644775390625e-08 ;  /* 0x00000001ff007431 */ /* 0x000fe200000001ff */
[----:B------:R-:W-:-:S05]  /*3e40*/  UMOV UR4, 0x40 ;  /* 0x0000004000047882 */ /* 0x000fca0000000000 */
[----:B------:R-:W-:Y:S01]  /*3e50*/  UVIRTCOUNT.DEALLOC.SMPOOL 0x80 ;  /* 0x000000800000784c */ /* 0x000fe20000000000 */
[----:B------:R-:W-:Y:S02]  /*3e60*/  UISETP.NE.AND UP1, UPT, UR46, URZ, UPT ;  /* 0x000000ff2e00728c */ /* 0x000fe4000bf25270 */
[----:B-1----:R-:W-:-:S09]  /*3e70*/  ULEA UR8, UR8, UR4, 0x18 ;  /* 0x0000000408087291 */ /* 0x002fd2000f8ec0ff */
[----:B------:R1:W-:Y:S01]  /*3e80*/  @P0 STS.U8 [UR8+0x1c], R0 ;  /* 0x00001c00ff000988 */ /* 0x0003e20008000008 */
[----:B------:R-:W-:Y:S05]  /*3e90*/  BRA.U UP1, `(.L_x_74) ;  /* 0x0000000101a07547 */ /* 0x000fea000b800000 */
[----:B------:R-:W-:Y:S01]  /*3ea0*/  UIADD3 UR7, UPT, UPT, UR26, 0xb0, URZ ;  /* 0x000000b01a077890 */ /* 0x000fe2000fffe0ff */
[----:B------:R-:W-:-:S03]  /*3eb0*/  SHF.L.U32 R2, R9, 0x1f, RZ ;  /* 0x0000001f09027819 */ /* 0x000fc600000006ff */
[----:B------:R-:W-:-:S09]  /*3ec0*/  ULEA UR4, UR32, UR7, 0x3 ;  /* 0x0000000720047291 */ /* 0x000fd2000f8e18ff */
[----:B------:R-:W2:Y:S02]  /*3ed0*/  SYNCS.PHASECHK.TRANS64.TRYWAIT P0, [UR4], R2 ;  /* 0x00000002ff0075a7 */ /* 0x000ea40008001104 */
[----:B--2---:R-:W-:Y:S05]  /*3ee0*/  @!P0 BRA `(.L_x_75) ;  /* 0x0000004000d48947 */ /* 0x004fea0003800000 */
.L_x_153:
[----:B------:R-:W-:-:S04]  /*3ef0*/  UIADD3 UR4, UPT, UPT, UR32, 0x1, URZ ;  /* 0x0000000120047890 */ /* 0x000fc8000fffe0ff */
[----:B------:R-:W-:-:S04]  /*3f00*/  UISETP.NE.AND UP0, UPT, UR4, 0x4, UPT ;  /* 0x000000040400788c */ /* 0x000fc8000bf05270 */
[----:B------:R-:W-:Y:S02]  /*3f10*/  USEL UR6, URZ, 0x1, UP0 ;  /* 0x00000001ff067887 */ /* 0x000fe40008000000 */
[----:B------:R-:W-:-:S04]  /*3f20*/  USEL UR4, UR4, URZ, UP0 ;  /* 0x000000ff04047287 */ /* 0x000fc80008000000 */
[----:B------:R-:W-:Y:S01]  /*3f30*/  ULEA UR5, UR4, UR7, 0x3 ;  /* 0x0000000704057291 */ /* 0x000fe2000f8e18ff */
[----:B-1----:R-:W-:-:S04]  /*3f40*/  LOP3.LUT R2, R9, UR6, RZ, 0x3c, !PT ;  /* 0x0000000609027c12 */ /* 0x002fc8000f8e3cff */
[----:B------:R-:W-:-:S04]  /*3f50*/  SHF.L.U32 R3, R2, 0x1f, RZ ;  /* 0x0000001f02037819 */ /* 0x000fc800000006ff */
[----:B------:R-:W1:Y:S02]  /*3f60*/  SYNCS.PHASECHK.TRANS64.TRYWAIT P0, [UR5], R3 ;  /* 0x00000003ff0075a7 */ /* 0x000e640008001105 */
[----:B-1----:R-:W-:Y:S05]  /*3f70*/  @!P0 BRA `(.L_x_76) ;  /* 0x0000004000c88947 */ /* 0x002fea0003800000 */
.L_x_155:
        /* <DEDUP_REMOVED lines=9> */
.L_x_157:
[----:B------:R-:W-:-:S04]  /*4010*/  UIADD3 UR4, UPT, UPT, UR4, 0x1, URZ ;  /* 0x0000000104047890 */ /* 0x000fc8000fffe0ff */
[----:B------:R-:W-:-:S04]  /*4020*/  UISETP.NE.AND UP0, UPT, UR4, 0x4, UPT ;  /* 0x000000040400788c */ /* 0x000fc8000bf05270 */
[----:B------:R-:W-:Y:S02]  /*4030*/  USEL UR5, URZ, 0x1, UP0 ;  /* 0x00000001ff057887 */ /* 0x000fe40008000000 */
[----:B------:R-:W-:-:S04]  /*4040*/  USEL UR4, UR4, URZ, UP0 ;  /* 0x000000ff04047287 */ /* 0x000fc80008000000 */
[----:B------:R-:W-:Y:S01]  /*4050*/  ULEA UR4, UR4, UR7, 0x3 ;  /* 0x0000000704047291 */ /* 0x000fe2000f8e18ff */
[----:B------:R-:W-:-:S04]  /*4060*/  LOP3.LUT R2, R2, UR5, RZ, 0x3c, !PT ;  /* 0x0000000502027c12 */ /* 0x000fc8000f8e3cff */
[----:B------:R-:W-:Y:S01]  /*4070*/  SHF.L.U32 R2, R2, 0x1f, RZ ;  /* 0x0000001f02027819 */ /* 0x000fe200000006ff */
[----:B-1----:R-:W-:-:S04]  /*4080*/  IMAD.U32 R0, RZ, RZ, UR4 ;  /* 0x00000004ff007e24 */ /* 0x002fc8000f8e00ff */
[----:B------:R1:W2:Y:S03]  /*4090*/  SYNCS.PHASECHK.TRANS64.TRYWAIT P0, [R0+URZ], R2 ;  /* 0x00000002000075a7 */ /* 0x0002a600080011ff */
[----:B--2---:R-:W-:Y:S05]  /*40a0*/  @!P0 NANOSLEEP.SYNCS 0x989680 ;  /* 0x009896800000895d */ /* 0x004fea0003900000 */
[----:B------:R-:W2:Y:S02]  /*40b0*/  @!P0 SYNCS.PHASECHK.TRANS64 P0, [R0+URZ], R2 ;  /* 0x00000002000085a7 */ /* 0x000ea400080010ff */
[----:B--2---:R-:W-:Y:S05]  /*40c0*/  @P0 BRA `(.L_x_78) ;  /* 0x0000000000200947 */ /* 0x004fea0003800000 */
.L_x_79:
[----:B--2---:R2:W4:Y:S02]  /*40d0*/  SYNCS.PHASECHK.TRANS64.TRYWAIT P0, [R0+URZ], R2 ;  /* 0x00000002000075a7 */ /* 0x00452400080011ff */
[----:B----4-:R-:W-:Y:S05]  /*40e0*/  @!P0 NANOSLEEP.SYNCS 0x989680 ;  /* 0x009896800000895d */ /* 0x010fea0003900000 */
[----:B------:R-:W4:Y:S02]  /*40f0*/  @!P0 SYNCS.PHASECHK.TRANS64 P0, [R0+URZ], R2 ;  /* 0x00000002000085a7 */ /* 0x000f2400080010ff */
[----:B----4-:R-:W-:Y:S05]  /*4100*/  @!P0 BRA `(.L_x_79) ;  /* 0xfffffffc00f08947 */ /* 0x010fea000383ffff */
[----:B------:R-:W-:Y:S05]  /*4110*/  BRA `(.L_x_78) ;  /* 0x00000000000c7947 */ /* 0x000fea0003800000 */
.L_x_74:
[----:B------:R-:W-:-:S04]  /*4120*/  UIADD3 UR4, UPT, UPT, UR26, 0xf0, URZ ;  /* 0x000000f01a047890 */ /* 0x000fc8000fffe0ff */
[----:B------:R-:W-:-:S09]  /*4130*/  UPRMT UR4, UR45, 0x654, UR4 ;  /* 0x000006542d047896 */ /* 0x000fd20008000004 */
[----:B------:R-:W-:Y:S03]  /*4140*/  SYNCS.ARRIVE.TRANS64.RED.A1T0 RZ, [UR4], RZ ;  /* 0x000000ffffff79a7 */ /* 0x000fe60008100404 */
.L_x_78:
[----:B-12---:R-:W-:Y:S01]  /*4150*/  SHF.L.U32 R2, RZ, 0x1f, RZ ;  /* 0x0000001fff027819 */ /* 0x006fe200000006ff */
[----:B------:R-:W-:Y:S01]  /*4160*/  UIADD3 UR4, UPT, UPT, UR26, 0xf0, URZ ;  /* 0x000000f01a047890 */ /* 0x000fe2000fffe0ff */
[----:B------:R-:W-:Y:S02]  /*4170*/  PLOP3.LUT P0, PT, PT, PT, UP1, 0x80, 0x8 ;  /* 0x000000000008781c */ /* 0x000fe40003f0f018 */
[----:B------:R-:W1:Y:S02]  /*4180*/  SYNCS.PHASECHK.TRANS64.TRYWAIT P1, [UR26+0xf0], R2 ;  /* 0x0000f002ff0075a7 */ /* 0x000e64000802111a */
[----:B-1----:R-:W-:Y:S09]  /*4190*/  @!P1 BRA `(.L_x_80) ;  /* 0x0000004000709947 */ /* 0x002ff20003800000 */
.L_x_159:
[----:B------:R-:W-:Y:S01]  /*41a0*/  @!UP1 UPRMT UR4, UR45, 0x654, UR4 ;  /* 0x000006542d049896 */ /* 0x000fe20008000004 */
[----:B------:R-:W-:Y:S01]  /*41b0*/  UMOV UR5, 0xffff ;  /* 0x0000ffff00057882 */ /* 0x000fe20000000000 */
[----:B------:R-:W-:-:S07]  /*41c0*/  UMOV UR6, 0x1 ;  /* 0x0000000100067882 */ /* 0x000fce0000000000 */
[----:B------:R-:W-:Y:S01]  /*41d0*/  @!P0 SYNCS.ARRIVE.TRANS64.RED.A1T0 RZ, [UR4], RZ ;  /* 0x000000ffffff89a7 */ /* 0x000fe20008100404 */
[----:B------:R-:W-:Y:S01]  /*41e0*/  NOP ;  /* 0x0000000000007918 */ /* 0x000fe20000000000 */
[----:B-1----:R-:W1:Y:S01]  /*41f0*/  LDS R0, [UR8+0x14] ;  /* 0x00001408ff007984 */ /* 0x002e620008000800 */
[----:B------:R-:W-:-:S04]  /*4200*/  ULOP3.LUT UR4, UR44, 0xffff, URZ, 0xc0, !UPT ;  /* 0x0000ffff2c047892 */ /* 0x000fc8000f8ec0ff */
[----:B------:R-:W-:-:S04]  /*4210*/  USHF.R.U32.HI UR4, URZ, 0x5, UR4 ;  /* 0x00000005ff047899 */ /* 0x000fc80008011604 */
[----:B------:R-:W-:Y:S02]  /*4220*/  USHF.L.U32 UR5, UR5, UR4, URZ ;  /* 0x0000000405057299 */ /* 0x000fe400080006ff */
[----:B------:R-:W-:-:S04]  /*4230*/  USHF.L.U32 UR4, UR6, UR4, URZ ;  /* 0x0000000406047299 */ /* 0x000fc800080006ff */
[----:B-1----:R-:W-:-:S04]  /*4240*/  LOP3.LUT R0, R0, UR5, RZ, 0xc0, !PT ;  /* 0x0000000500007c12 */ /* 0x002fc8000f8ec0ff */
[----:B------:R-:W-:-:S13]  /*4250*/  ISETP.NE.AND P0, PT, R0, UR5, PT ;  /* 0x0000000500007c0c */ /* 0x000fda000bf05270 */
[----:B------:R-:W-:Y:S05]  /*4260*/  @P0 BRA `(.L_x_81) ;  /* 0x0000000000580947 */ /* 0x000fea0003800000 */
[----:B------:R-:W1:Y:S02]  /*4270*/  LDS R0, [UR8+0x18] ;  /* 0x00001808ff007984 */ /* 0x000e640008000800 */
[----:B-1----:R-:W-:-:S04]  /*4280*/  LOP3.LUT R0, R0, UR4, RZ, 0xc0, !PT ;  /* 0x0000000400007c12 */ /* 0x002fc8000f8ec0ff */
[----:B------:R-:W-:-:S13]  /*4290*/  ISETP.NE.AND P0, PT, R0, UR4, PT ;  /* 0x0000000400007c0c */ /* 0x000fda000bf05270 */
[----:B------:R-:W-:Y:S05]  /*42a0*/  @P0 BRA `(.L_x_82) ;  /* 0x00000000003c0947 */ /* 0x000fea0003800000 */
[----:B------:R-:W1:Y:S01]  /*42b0*/  S2R R2, SR_LANEID ;  /* 0x0000000000027919 */ /* 0x000e620000000000 */
[----:B------:R-:W-:-:S06]  /*42c0*/  ULOP3.LUT UR5, URZ, UR5, URZ, 0x33, !UPT ;  /* 0x00000005ff057292 */ /* 0x000fcc000f8e33ff */
[----:B------:R-:W-:-:S04]  /*42d0*/  IMAD.U32 R0, RZ, RZ, UR5 ;  /* 0x00000005ff007e24 */ /* 0x000fc8000f8e00ff */
[----:B------:R2:W4:Y:S02]  /*42e0*/  REDUX UR7, R0 ;  /* 0x00000000000773c4 */ /* 0x0005240000000000 */
[----:B------:R1:W-:Y:S01]  /*42f0*/  UTCATOMSWS.AND URZ, UR5 ;  /* 0x0000000500ff79e3 */ /* 0x0003e20008000000 */
[----:B--2---:R-:W-:Y:S01]  /*4300*/  LOP3.LUT R0, RZ, UR4, RZ, 0x33, !PT ;  /* 0x00000004ff007c12 */ /* 0x004fe2000f8e33ff */
[----:B------:R-:W-:Y:S02]  /*4310*/  VOTEU.ANY UR4, UPT, PT ;  /* 0x0000000000047886 */ /* 0x000fe400038e0100 */
[----:B------:R-:W-:Y:S02]  /*4320*/  UFLO.U32 UR4, UR4 ;  /* 0x00000004000472bd */ /* 0x000fe400080e0000 */
[----:B------:R-:W2:Y:S04]  /*4330*/  REDUX UR6, R0 ;  /* 0x00000000000673c4 */ /* 0x000ea80000000000 */
[----:B-1----:R-:W-:-:S02]  /*4340*/  ISETP.EQ.U32.AND P0, PT, R2, UR4, PT ;  /* 0x0000000402007c0c */ /* 0x002fc4000bf02070 */
[----:B----4-:R-:W-:-:S11]  /*4350*/  MOV R2, UR7 ;  /* 0x0000000700027c02 */ /* 0x010fd60008000f00 */
[----:B------:R1:W-:Y:S01]  /*4360*/  @P0 ATOMS.AND RZ, [UR8+0x14], R2 ;  /* 0x00001402ffff098c */ /* 0x0003e2000a800008 */
[----:B--2---:R-:W-:-:S05]  /*4370*/  IMAD.U32 R0, RZ, RZ, UR6 ;  /* 0x00000006ff007e24 */ /* 0x004fca000f8e00ff */
[----:B------:R1:W-:Y:S01]  /*4380*/  @P0 ATOMS.AND RZ, [UR8+0x18], R0 ;  /* 0x00001800ffff098c */ /* 0x0003e2000a800008 */
[----:B------:R-:W-:Y:S05]  /*4390*/  BRA `(.L_x_83) ;  /* 0x0000000000147947 */ /* 0x000fea0003800000 */
.L_x_82:
[----:B------:R-:W-:Y:S02]  /*43a0*/  MOV R2, 0x43c0 ;  /* 0x000043c000027802 */ /* 0x000fe40000000f00 */
[----:B---3-5:R-:W-:Y:S05]  /*43b0*/  CALL.REL.NOINC `($__internal_0_$__cuda_sm10x_tcgen05_guardrail_trap_col_being_dealloced_not_returned_by_alloc) ;  /* 0x0000004000dc7944 */ /* 0x028fea0003c00000 */
[----:B------:R-:W-:Y:S05]  /*43c0*/  BRA `(.L_x_83) ;  /* 0x0000000000087947 */ /* 0x000fea0003800000 */
.L_x_81:
[----:B------:R-:W-:Y:S02]  /*43d0*/  MOV R2, 0x43f0 ;  /* 0x000043f000027802 */ /* 0x000fe40000000f00 */
[----:B---3-5:R-:W-:Y:S05]  /*43e0*/  CALL.REL.NOINC `($__internal_2_$__cuda_sm10x_tcgen05_guardrail_trap_unallocated_columns_being_dealloced) ;  /* 0x0000004000e87944 */ /* 0x028fea0003c00000 */
.L_x_83:
[----:B------:R-:W-:Y:S01]  /*43f0*/  NOP ;  /* 0x0000000000007918 */ /* 0x000fe20000000000 */
[----:B------:R-:W-:Y:S05]  /*4400*/  EXIT ;  /* 0x000000000000794d */ /* 0x000fea0003800000 */
.L_x_54:
[----:B------:R-:W-:-:S09]  /*4410*/  UISETP.NE.OR UP0, UPT, UR13, 0x3, !UP3 ;  /* 0x000000030d00788c */ /* 0x000fd2000df05670 */
[----:B------:R-:W-:Y:S05]  /*4420*/  BRA.U UP0, `(.L_x_84) ;  /* 0x0000001100387547 */ /* 0x000fea000b800000 */
[----:B------:R-:W1:Y:S01]  /*4430*/  S2UR UR6, SR_CgaCtaId ;  /* 0x00000000000679c3 */ /* 0x000e620000008800 */
[----:B------:R-:W2:Y:S01]  /*4440*/  LDCU UR37, c[0x0][0x370] ;  /* 0x00006e00ff2577ac */ /* 0x000ea20008000800 */
[----:B------:R-:W-:Y:S02]  /*4450*/  HFMA2 R13, -RZ, RZ, 0, 0 ;  /* 0x00000000ff0d7431 */ /* 0x000fe400000001ff */
[----:B------:R-:W-:Y:S01]  /*4460*/  IMAD.MOV.U32 R15, RZ, RZ, 0x1 ;  /* 0x00000001ff0f7424 */ /* 0x000fe200078e00ff */
[----:B------:R-:W-:Y:S01]  /*4470*/  MOV R7, 0x1000 ;  /* 0x0000100000077802 */ /* 0x000fe20000000f00 */
[----:B------:R-:W2:Y:S01]  /*4480*/  LDCU.128 UR32, c[0x0][0xb10] ;  /* 0x00016200ff2077ac */ /* 0x000ea20008000c00 */
[----:B------:R-:W-:Y:S01]  /*4490*/  IMAD.MOV.U32 R14, RZ, RZ, RZ ;  /* 0x000000ffff0e7224 */ /* 0x000fe200078e00ff */
[----:B------:R-:W3:Y:S01]  /*44a0*/  LDC.64 R16, c[0x0][0x348] ;  /* 0x0000d200ff107b82 */ /* 0x000ee20000000a00 */
[----:B------:R-:W4:Y:S01]  /*44b0*/  LDCU UR31, c[0x0][0x374] ;  /* 0x00006e80ff1f77ac */ /* 0x000f220008000800 */
[----:B------:R-:W4:Y:S06]  /*44c0*/  LDCU UR15, c[0x0][0xb0c] ;  /* 0x00016180ff0f77ac */ /* 0x000f2c0008000800 */
[----:B------:R-:W3:Y:S01]  /*44d0*/  LDC.64 R2, c[0x0][0x888] ;  /* 0x00022200ff027b82 */ /* 0x000ee20000000a00 */
[----:B------:R-:W4:Y:S01]  /*44e0*/  LDCU UR40, c[0x0][0xb20] ;  /* 0x00016400ff2877ac */ /* 0x000f220008000800 */
[----:B------:R-:W4:Y:S06]  /*44f0*/  LDCU UR4, c[0x0][0xb30] ;  /* 0x00016600ff0477ac */ /* 0x000f2c0008000800 */
[----:B------:R-:W3:Y:S01]  /*4500*/  LDC.64 R4, c[0x0][0x890] ;  /* 0x00022400ff047b82 */ /* 0x000ee20000000a00 */
[----:B------:R-:W-:Y:S01]  /*4510*/  UMOV UR29, 0x400 ;  /* 0x00000400001d7882 */ /* 0x000fe20000000000 */
[----:B------:R-:W-:-:S02]  /*4520*/  UPLOP3.LUT UP3, UPT, UPT, UPT, UPT, 0x40, 0x4 ;  /* 0x000000000004789c */ /* 0x000fc40003f6e870 */
[----:B-1----:R-:W-:Y:S02]  /*4530*/  ULEA UR29, UR6, UR29, 0x18 ;  /* 0x0000001d061d7291 */ /* 0x002fe4000f8ec0ff */
[----:B--2---:R-:W-:Y:S02]  /*4540*/  UIMAD.WIDE.U32 UR6, UR37, UR32, URZ ;  /* 0x00000020250672a5 */ /* 0x004fe4000f8e00ff */
[----:B----4-:R-:W-:Y:S02]  /*4550*/  UIMAD.WIDE.U32 UR8, UR31, UR35, URZ ;  /* 0x000000231f0872a5 */ /* 0x010fe4000f8e00ff */
[----:B------:R-:W-:Y:S02]  /*4560*/  UISETP.GE.AND UP0, UPT, UR42, 0x1, UPT ;  /* 0x000000012a00788c */ /* 0x000fe4000bf06270 */
[----:B------:R-:W-:Y:S01]  /*4570*/  UISETP.NE.AND UP4, UPT, UR42, 0x1, UPT ;  /* 0x000000012a00788c */ /* 0x000fe2000bf85270 */
[----:B------:R-:W-:Y:S02]  /*4580*/  UMOV UR6, UR7 ;  /* 0x0000000700067c82 */ /* 0x000fe40008000000 */
[----:B------:R-:W-:Y:S01]  /*4590*/  UMOV UR38, UR9 ;  /* 0x0000000900267c82 */ /* 0x000fe20008000000 */
[----:B------:R-:W1:Y:S01]  /*45a0*/  LDCU.64 UR22, c[0x0][0xb28] ;  /* 0x00016500ff1677ac */ /* 0x000e620008000a00 */
[----:B------:R-:W-:-:S02]  /*45b0*/  UISETP.NE.AND UP6, UPT, UR15, 0x1, UPT ;  /* 0x000000010f00788c */ /* 0x000fc4000bfc5270 */
[----:B------:R-:W-:Y:S02]  /*45c0*/  UISETP.NE.AND UP5, UPT, UR34, 0x1, UPT ;  /* 0x000000012200788c */ /* 0x000fe4000bfa5270 */
[----:B------:R-:W-:Y:S02]  /*45d0*/  USHF.R.U32.HI UR39, URZ, UR33, UR6 ;  /* 0x00000021ff277299 */ /* 0x000fe40008011606 */
[----:B------:R-:W-:Y:S02]  /*45e0*/  USHF.R.U32.HI UR38, URZ, UR40, UR38 ;  /* 0x00000028ff267299 */ /* 0x000fe40008011626 */
[----:B------:R-:W-:Y:S01]  /*45f0*/  UISETP.NE.AND UP2, UPT, UR4, 0x1, UPT ;  /* 0x000000010400788c */ /* 0x000fe2000bf45270 */
[----:B------:R-:W-:-:S10]  /*4600*/  UMOV UR12, URZ ;  /* 0x000000ff000c7c82 */ /* 0x000fd40008000000 */
.L_x_93:
[C---:B------:R-:W-:Y:S02]  /*4610*/  LEA R12, R14.reuse, UR29, 0x3 ;  /* 0x0000001d0e0c7c11 */ /* 0x040fe4000f8e18ff */
[----:B------:R-:W-:Y:S02]  /*4620*/  SHF.L.U32 R0, R13, 0x1f, RZ ;  /* 0x0000001f0d007819 */ /* 0x000fe400000006ff */
[----:B------:R-:W-:Y:S02]  /*4630*/  LEA R8, R14, UR29, 0x4 ;  /* 0x0000001d0e087c11 */ /* 0x000fe4000f8e20ff */
[----:B------:R-:W2:Y:S02]  /*4640*/  SYNCS.PHASECHK.TRANS64.TRYWAIT P0, [R12+URZ+0x70], R0 ;  /* 0x000070000c0075a7 */ /* 0x000ea400080011ff */
[----:B--2-4-:R-:W-:Y:S05]  /*4650*/  @!P0 BRA `(.L_x_85) ;  /* 0x0000003c00588947 */ /* 0x014fea0003800000 */
.L_x_160:
[----:B------:R-:W4:Y:S01]  /*4660*/  LDS.128 R8, [R8+0x100] ;  /* 0x0001000008087984 */ /* 0x000f220000000c00 */
[----:B------:R-:W-:Y:S01]  /*4670*/  UISETP.GE.AND UP0, UPT, UR42, 0x1, UPT ;  /* 0x000000012a00788c */ /* 0x000fe2000bf06270 */
[----:B------:R-:W-:Y:S01]  /*4680*/  @!PT LDS RZ, [RZ] ;  /* 0x00000000fffff984 */ /* 0x000fe20000000800 */
[----:B------:R-:W-:Y:S01]  /*4690*/  @!PT LDS RZ, [RZ] ;  /* 0x00000000fffff984 */ /* 0x000fe20000000800 */
[----:B------:R-:W-:Y:S01]  /*46a0*/  @!PT LDS RZ, [RZ] ;  /* 0x00000000fffff984 */ /* 0x000fe20000000800 */
[----:B------:R-:W-:Y:S01]  /*46b0*/  @!PT LDS RZ, [RZ] ;  /* 0x00000000fffff984 */ /* 0x000fe20000000800 */
[----:B------:R1:W-:Y:S06]  /*46c0*/  MEMBAR.ALL.CTA ;  /* 0x0000000000007992 */ /* 0x0003ec0000008000 */
[----:B-1----:R-:W1:Y:S01]  /*46d0*/  FENCE.VIEW.ASYNC.S ;  /* 0x00000000000073c6 */ /* 0x002e620000000000 */
[----:B----4-:R-:W-:Y:S11]  /*46e0*/  LOP3.LUT P0, RZ, R10, 0x1, RZ, 0xc0, !PT ;  /* 0x000000010aff7812 */ /* 0x010ff6000780c0ff */
[----:B------:R-:W-:Y:S02]  /*46f0*/  @!UPT UIADD3 URZ, UPT, UPT, URZ, URZ, URZ ;  /* 0x000000fffffff290 */ /* 0x000fe4000fffe0ff */
[----:B-1----:R-:W-:Y:S01]  /*4700*/  VOTEU.ANY UP1, P0 ;  /* 0x0000000000ff7886 */ /* 0x002fe20000020100 */
[----:B------:R-:W-:Y:S11]  /*4710*/  PLOP3.LUT P0, PT, PT, PT, UP1, 0x80, 0x8 ;  /* 0x000000000008781c */ /* 0x000ff60003f0f018 */
[----:B------:R-:W-:Y:S02]  /*4720*/  @!UPT UIADD3 URZ, UPT, UPT, URZ, URZ, URZ ;  /* 0x000000fffffff290 */ /* 0x000fe4000fffe0ff */
[----:B--2---:R-:W-:Y:S02]  /*4730*/  @P0 SHF.R.U32.HI R0, RZ, 0x10, R9 ;  /* 0x00000010ff000819 */ /* 0x004fe40000011609 */
[----:B------:R-:W-:Y:S02]  /*4740*/  @P0 MOV R6, R8 ;  /* 0x0000000800060202 */ /* 0x000fe40000000f00 */
[----:B------:R-:W-:Y:S01]  /*4750*/  @P0 R2UR UR4, R0 ;  /* 0x00000000000402ca */ /* 0x000fe200000e0000 */
[----:B------:R-:W-:Y:S01]  /*4760*/  VIADD R0, R12, 0x80 ;  /* 0x000000800c007836 */ /* 0x000fe20000000000 */
[----:B------:R-:W-:Y:S02]  /*4770*/  @P0 LOP3.LUT R8, R9, 0xffff, RZ, 0xc0, !PT ;  /* 0x0000ffff09080812 */ /* 0x000fe400078ec0ff */
[----:B------:R-:W-:Y:S02]  /*4780*/  @P0 R2UR UR6, R6 ;  /* 0x00000000060602ca */ /* 0x000fe400000e0000 */
[----:B------:R-:W-:Y:S02]  /*4790*/  PRMT R0, RZ, 0x654, R0 ;  /* 0x00000654ff007816 */ /* 0x000fe40000000000 */
[----:B------:R-:W-:Y:S02]  /*47a0*/  @P0 R2UR UR5, R8 ;  /* 0x00000000080502ca */ /* 0x000fe400000e0000 */
[----:B------:R1:W-:Y:S03]  /*47b0*/  SYNCS.ARRIVE.TRANS64.RED.A1T0 RZ, [R0+URZ], RZ ;  /* 0x000000ff00ff79a7 */ /* 0x0003e600081004ff */
[----:B------:R-:W-:Y:S04]  /*47c0*/  @UP1 UMOV UR30, UR4 ;  /* 0x00000004001e1c82 */ /* 0x000fe80008000000 */
[----:B------:R-:W-:Y:S04]  /*47d0*/  @UP1 UMOV UR14, UR6 ;  /* 0x00000006000e1c82 */ /* 0x000fe80008000000 */
[----:B------:R-:W-:Y:S01]  /*47e0*/  @UP1 UMOV UR13, UR5 ;  /* 0x00000005000d1c82 */ /* 0x000fe20008000000 */
[----:B------:R-:W-:Y:S05]  /*47f0*/  BRA.U !UP0, `(.L_x_86) ;  /* 0x0000000108a47547 */ /* 0x000fea000b800000 */
[----:B------:R-:W-:Y:S02]  /*4800*/  UIMAD.WIDE.U32 UR8, UR13, UR35, URZ ;  /* 0x000000230d0872a5 */ /* 0x000fe4000f8e00ff */
[----:B------:R-:W-:Y:S02]  /*4810*/  UIMAD.WIDE.U32 UR10, UR14, UR32, URZ ;  /* 0x000000200e0a72a5 */ /* 0x000fe4000f8e00ff */
[----:B------:R-:W-:Y:S02]  /*4820*/  USEL UR4, UR31, UR38, !UP5 ;  /* 0x000000261f047287 */ /* 0x000fe4000e800000 */
[----:B------:R-:W-:Y:S02]  /*4830*/  USEL UR7, UR37, UR39, !UP6 ;  /* 0x0000002725077287 */ /* 0x000fe4000f000000 */
[----:B------:R-:W-:Y:S02]  /*4840*/  UIMAD.WIDE.U32 UR16, UR4, UR22, URZ ;  /* 0x00000016041072a5 */ /* 0x000fe4000f8e00ff */
[----:B------:R-:W-:Y:S01]  /*4850*/  UIMAD.WIDE.U32 UR18, UR7, UR22, URZ ;  /* 0x00000016071272a5 */ /* 0x000fe2000f8e00ff */
[----:B------:R-:W-:Y:S02]  /*4860*/  UMOV UR5, UR9 ;  /* 0x0000000900057c82 */ /* 0x000fe40008000000 */
[----:B------:R-:W-:Y:S03]  /*4870*/  USHF.R.U32.HI UR6, URZ, UR40, UR5 ;  /* 0x00000028ff067299 */ /* 0x000fe60008011605 */
[----:B------:R-:W-:Y:S01]  /*4880*/  UMOV UR5, UR11 ;  /* 0x0000000b00057c82 */ /* 0x000fe20008000000 */
[----:B------:R-:W-:Y:S02]  /*4890*/  USEL UR6, UR13, UR6, !UP5 ;  /* 0x000000060d067287 */ /* 0x000fe4000e800000 */
[----:B------:R-:W-:Y:S02]  /*48a0*/  USHF.R.U32.HI UR8, URZ, UR33, UR5 ;  /* 0x00000021ff087299 */ /* 0x000fe40008011605 */
[----:B------:R-:W-:Y:S01]  /*48b0*/  UIMAD.WIDE.U32 UR10, UR6, UR22, URZ ;  /* 0x00000016060a72a5 */ /* 0x000fe2000f8e00ff */
[----:B------:R-:W-:Y:S02]  /*48c0*/  UMOV UR5, UR17 ;  /* 0x0000001100057c82 */ /* 0x000fe40008000000 */
[----:B------:R-:W-:Y:S03]  /*48d0*/  @UP4 USHF.R.U32.HI UR4, URZ, UR23, UR5 ;  /* 0x00000017ff044299 */ /* 0x000fe60008011605 */
[----:B------:R-:W-:Y:S01]  /*48e0*/  UMOV UR5, UR19 ;  /* 0x0000001300057c82 */ /* 0x000fe20008000000 */
[----:B------:R-:W-:Y:S02]  /*48f0*/  UIMAD UR4, UR42, UR4, URZ ;  /* 0x000000042a0472a4 */ /* 0x000fe4000f8e02ff */
[----:B------:R-:W-:Y:S02]  /*4900*/  @UP4 USHF.R.U32.HI UR7, URZ, UR23, UR5 ;  /* 0x00000017ff074299 */ /* 0x000fe40008011605 */
[----:B------:R-:W-:Y:S02]  /*4910*/  USEL UR5, UR14, UR8, !UP6 ;  /* 0x000000080e057287 */ /* 0x000fe4000f000000 */
[----:B------:R-:W-:Y:S02]  /*4920*/  UIMAD UR8, UR42, UR7, URZ ;  /* 0x000000072a0872a4 */ /* 0x000fe4000f8e02ff */
[----:B------:R-:W-:Y:S03]  /*4930*/  UISETP.GE.AND UP0, UPT, UR6, UR4, UPT ;  /* 0x000000040600728c */ /* 0x000fe6000bf06270 */
[----:B------:R-:W-:Y:S01]  /*4940*/  UMOV UR4, UR11 ;  /* 0x0000000b00047c82 */ /* 0x000fe20008000000 */
[----:B------:R-:W-:Y:S02]  /*4950*/  UISETP.GE.OR UP0, UPT, UR5, UR8, UP0 ;  /* 0x000000080500728c */ /* 0x000fe40008706670 */
[----:B------:R-:W-:Y:S02]  /*4960*/  USHF.R.U32.HI UR4, URZ, UR23, UR4 ;  /* 0x00000017ff047299 */ /* 0x000fe40008011604 */
[----:B------:R-:W-:Y:S02]  /*4970*/  UIMAD.WIDE.U32 UR8, UR5, UR22, URZ ;  /* 0x00000016050872a5 */ /* 0x000fe4000f8e00ff */
[----:B------:R-:W-:Y:S04]  /*4980*/  USEL UR10, UR6, UR4, !UP4 ;  /* 0x00000004060a7287 */ /* 0x000fe8000e000000 */
[----:B------:R-:W-:Y:S01]  /*4990*/  UIADD3 UR11, UPT, UPT, -UR10, URZ, URZ ;  /* 0x000000ff0a0b7290 */ /* 0x000fe2000fffe1ff */
[----:B------:R-:W-:Y:S02]  /*49a0*/  @!UP0 UMOV UR4, UR9 ;  /* 0x0000000900048c82 */ /* 0x000fe40008000000 */
[----:B------:R-:W-:Y:S02]  /*49b0*/  @!UP0 USHF.R.U32.HI UR4, URZ, UR23, UR4 ;  /* 0x00000017ff048299 */ /* 0x000fe40008011604 */
[----:B------:R-:W-:Y:S02]  /*49c0*/  UIMAD UR8, UR42, UR11, UR6 ;  /* 0x0000000b2a0872a4 */ /* 0x000fe4000f8e0206 */
[----:B------:R-:W-:Y:S04]  /*49d0*/  @!UP0 USEL UR4, UR5, UR4, !UP4 ;  /* 0x0000000405048287 */ /* 0x000fe8000e000000 */
[----:B------:R-:W-:Y:S02]  /*49e0*/  @!UP0 UIMAD UR7, UR7, UR8, UR4 ;  /* 0x00000008070782a4 */ /* 0x000fe4000f8e0204 */
[----:B------:R-:W-:Y:S02]  /*49f0*/  @!UP0 UIADD3 UR9, UPT, UPT, UR10, -UR4, URZ ;  /* 0x800000040a098290 */ /* 0x000fe4000fffe0ff */
[----:B------:R-:W-:Y:S02]  /*4a00*/  UIADD3 UR8, UPT, UPT, -UR6, URZ, URZ ;  /* 0x000000ff06087290 */ /* 0x000fe4000fffe1ff */
[----:B------:R-:W-:Y:S02]  /*4a10*/  UIADD3 UR4, UPT, UPT, -UR5, URZ, URZ ;  /* 0x000000ff05047290 */ /* 0x000fe4000fffe1ff */
[----:B------:R-:W-:Y:S03]  /*4a20*/  @!UP0 UIMAD UR6, UR9, UR42, UR5 ;  /* 0x0000002a090682a4 */ /* 0x000fe6000f8e0205 */
[----:B------:R-:W-:Y:S01]  /*4a30*/  @!UP0 UMOV UR5, UR7 ;  /* 0x0000000700058c82 */ /* 0x000fe20008000000 */
[----:B------:R-:W-:Y:S02]  /*4a40*/  UIMAD UR7, UR15, UR4, UR14 ;  /* 0x000000040f0772a4 */ /* 0x000fe4000f8e020e */
[----:B------:R-:W-:Y:S02]  /*4a50*/  UIMAD UR4, UR34, UR8, UR13 ;  /* 0x00000008220472a4 */ /* 0x000fe4000f8e020d */
[----:B------:R-:W-:Y:S02]  /*4a60*/  UIMAD UR14, UR5, UR15, UR7 ;  /* 0x0000000f050e72a4 */ /* 0x000fe4000f8e0207 */
[----:B------:R-:W-:Y:S11]  /*4a70*/  UIMAD UR13, UR6, UR34, UR4 ;  /* 0x00000022060d72a4 */ /* 0x000ff6000f8e0204 */
[----:B------:R-:W-:Y:S01]  /*4a80*/  @!UPT UIADD3 URZ, UPT, UPT, URZ, URZ, URZ ;  /* 0x000000fffffff290 */ /* 0x000fe2000fffe0ff */
.L_x_86:
[----:B------:R-:W2:Y:S01]  /*4a90*/  @!UP2 LDCU.128 UR8, c[0x0][0xb10] ;  /* 0x00016200ff08a7ac */ /* 0x000ea20008000c00 */
[C---:B---3--:R-:W-:Y:S02]  /*4aa0*/  ISETP.NE.U32.AND P1, PT, R4.reuse, RZ, PT ;  /* 0x000000ff0400720c */ /* 0x048fe40003f25070 */
[----:B------:R-:W-:Y:S02]  /*4ab0*/  ISETP.NE.U32.AND P0, PT, R4, RZ, PT ;  /* 0x000000ff0400720c */ /* 0x000fe40003f05070 */
[C---:B------:R-:W-:Y:S02]  /*4ac0*/  ISETP.NE.AND.EX P1, PT, R5.reuse, RZ, PT, P1 ;  /* 0x000000ff0500720c */ /* 0x040fe40003f25310 */
[----:B------:R-:W-:Y:S01]  /*4ad0*/  ISETP.NE.AND.EX P0, PT, R5, RZ, PT, P0 ;  /* 0x000000ff0500720c */ /* 0x000fe20003f05300 */
[----:B------:R-:W3:Y:S01]  /*4ae0*/  @!UP2 LDCU UR5, c[0x0][0xb0c] ;  /* 0x00016180ff05a7ac */ /* 0x000ee20008000800 */
[----:B------:R-:W-:Y:S02]  /*4af0*/  USHF.L.U32 UR26, UR25, 0x6, URZ ;  /* 0x00000006191a7899 */ /* 0x000fe400080006ff */
[----:B------:R-:W-:Y:S02]  /*4b00*/  USHF.L.U32 UR27, UR20, 0x6, URZ ;  /* 0x00000006141b7899 */ /* 0x000fe400080006ff */
[----:B--2---:R-:W-:Y:S07]  /*4b10*/  UIMAD.WIDE.U32 UR6, UR14, UR8, URZ ;  /* 0x000000080e0672a5 */ /* 0x004fee000f8e00ff */
[----:B------:R-:W-:Y:S01]  /*4b20*/  @!UP2 UMOV UR4, UR7 ;  /* 0x000000070004ac82 */ /* 0x000fe20008000000 */
[----:B---3--:R-:W-:Y:S02]  /*4b30*/  @!UP2 UISETP.NE.AND UP0, UPT, UR5, 0x1, UPT ;  /* 0x000000010500a88c */ /* 0x008fe4000bf05270 */
[----:B------:R-:W-:Y:S02]  /*4b40*/  @!UP2 USHF.R.U32.HI UR4, URZ, UR9, UR4 ;  /* 0x00000009ff04a299 */ /* 0x000fe40008011604 */
[----:B------:R-:W-:Y:S02]  /*4b50*/  UIMAD.WIDE.U32 UR6, UR13, UR11, URZ ;  /* 0x0000000b0d0672a5 */ /* 0x000fe4000f8e00ff */
[----:B------:R-:W-:Y:S02]  /*4b60*/  @!UP2 USEL UR8, UR14, UR4, !UP0 ;  /* 0x000000040e08a287 */ /* 0x000fe4000c000000 */
[----:B------:R-:W-:Y:S03]  /*4b70*/  @!UP2 UISETP.NE.AND UP0, UPT, UR10, 0x1, UPT ;  /* 0x000000010a00a88c */ /* 0x000fe6000bf05270 */
[----:B------:R-:W-:Y:S02]  /*4b80*/  @!UP2 UMOV UR6, UR7 ;  /* 0x000000070006ac82 */ /* 0x000fe40008000000 */
[----:B------:R-:W2:Y:S02]  /*4b90*/  @!UP2 LDCU UR4, c[0x0][0xb20] ;  /* 0x00016400ff04a7ac */ /* 0x000ea40008000800 */
[----:B--2---:R-:W-:Y:S04]  /*4ba0*/  @!UP2 USHF.R.U32.HI UR6, URZ, UR4, UR6 ;  /* 0x00000004ff06a299 */ /* 0x004fe80008011606 */
[----:B------:R-:W-:Y:S04]  /*4bb0*/  @!UP2 USEL UR6, UR13, UR6, !UP0 ;  /* 0x000000060d06a287 */ /* 0x000fe8000c000000 */
[----:B------:R-:W-:Y:S02]  /*4bc0*/  @!UP2 UIADD3 UR4, UPT, UPT, -UR8, UR6, URZ ;  /* 0x000000060804a290 */ /* 0x000fe4000fffe1ff */
[----:B------:R-:W-:Y:S02]  /*4bd0*/  @!UP2 UIADD3 UR6, UPT, UPT, UR8, -UR6, URZ ;  /* 0x800000060806a290 */ /* 0x000fe4000fffe0ff */
[----:B------:R-:W-:Y:S02]  /*4be0*/  @!UP2 UIMAD UR14, UR4, UR5, UR14 ;  /* 0x00000005040ea2a4 */ /* 0x000fe4000f8e020e */
[----:B------:R-:W-:Y:S01]  /*4bf0*/  @!UP2 UIMAD UR13, UR6, UR10, UR13 ;  /* 0x0000000a060da2a4 */ /* 0x000fe2000f8e020d */
[----:B------:R-:W-:Y:S11]  /*4c00*/  BRA.U UP3, `(.L_x_87) ;  /* 0x0000000103107547 */ /* 0x000ff6000b800000 */
[----:B------:R-:W-:Y:S04]  /*4c10*/  MOV R6, UR43 ;  /* 0x0000002b00067c02 */ /* 0x000fe80008000f00 */
[----:B------:R-:W-:Y:S04]  /*4c20*/  SHF.L.U32 R6, R6, 0x1f, RZ ;  /* 0x0000001f06067819 */ /* 0x000fe800000006ff */
[----:B------:R-:W2:Y:S02]  /*4c30*/  SYNCS.PHASECHK.TRANS64.TRYWAIT P2, [UR29+0x68], R6 ;  /* 0x00006806ff0075a7 */ /* 0x000ea4000804111d */
[----:B--2---:R-:W-:Y:S05]  /*4c40*/  @!P2 BRA `(.L_x_88) ;  /* 0x0000003400f0a947 */ /* 0x004fea0003800000 */
.L_x_87:
[----:B------:R-:W-:Y:S05]  /*4c50*/  @!P1 BRA `(.L_x_89) ;  /* 0x0000000000309947 */ /* 0x000fea0003800000 */
[----:B------:R-:W-:Y:S01]  /*4c60*/  ISETP.NE.U32.AND P1, PT, R2, RZ, PT ;  /* 0x000000ff0200720c */ /* 0x000fe20003f25070 */
[----:B------:R-:W2:Y:S01]  /*4c70*/  LDCU.64 UR4, c[0x0][0x358] ;  /* 0x00006b00ff0477ac */ /* 0x000ea20008000a00 */
[----:B------:R-:W-:Y:S02]  /*4c80*/  IMAD.MOV.U32 R46, RZ, RZ, 0x1 ;  /* 0x00000001ff2e7424 */ /* 0x000fe400078e00ff */
[----:B------:R-:W-:Y:S11]  /*4c90*/  ISETP.NE.AND.EX P1, PT, R3, RZ, PT, P1 ;  /* 0x000000ff0300720c */ /* 0x000ff60003f25310 */
[----:B------:R-:W-:Y:S02]  /*4ca0*/  @!UPT UIADD3 URZ, UPT, UPT, URZ, URZ, URZ ;  /* 0x000000fffffff290 */ /* 0x000fe4000fffe0ff */
[----:B------:R-:W3:Y:S01]  /*4cb0*/  @P1 LDC.64 R8, c[0x0][0x888] ;  /* 0x00022200ff081b82 */ /* 0x000ee20000000a00 */
[----:B-1----:R-:W-:Y:S04]  /*4cc0*/  @P1 IMAD R0, R4, UR36, RZ ;  /* 0x0000002404001c24 */ /* 0x002fe8000f8e02ff */
[----:B---3--:R-:W-:Y:S04]  /*4cd0*/  @P1 IMAD.WIDE R8, R0, 0x4, R8 ;  /* 0x0000000400081825 */ /* 0x008fe800078e0208 */
[----:B------:R-:W-:Y:S01]  /*4ce0*/  HFMA2 R0, -RZ, RZ, 0, 5.9604644775390625e-08 ;  /* 0x00000001ff007431 */ /* 0x000fe200000001ff */
[----:B--2--5:R2:W5:Y:S04]  /*4cf0*/  @P1 LDG.E R26, desc[UR4][R8.64] ;  /* 0x00000004081a1981 */ /* 0x024568000c1e1900 */
[----:B------:R-:W-:Y:S01]  /*4d00*/  @!P1 PRMT R46, R0, 0x7610, R46 ;  /* 0x00007610002e9816 */ /* 0x000fe2000000002e */
[----:B--2---:R-:W3:Y:S06]  /*4d10*/  @!P1 LDC R26, c[0x0][0x880] ;  /* 0x00022000ff1a9b82 */ /* 0x004eec0000000800 */
.L_x_89:
[----:B---3-5:R-:W-:Y:S01]  /*4d20*/  @!P0 FSETP.EQ.AND P1, PT, R26, RZ, PT ;  /* 0x000000ff1a00820b */ /* 0x028fe20003f22000 */
[----:B------:R-:W-:Y:S01]  /*4d30*/  @!UPT UIADD3 URZ, UPT, UPT, URZ, URZ, URZ ;  /* 0x000000fffffff290 */ /* 0x000fe2000fffe0ff */
[----:B------:R-:W-:Y:S11]  /*4d40*/  @!P0 BRA `(.L_x_90) ;  /* 0x0000000000188947 */ /* 0x000ff60003800000 */
[----:B------:R-:W-:Y:S02]  /*4d50*/  LOP3.LUT P0, RZ, R46, 0xff, RZ, 0xc0, !PT ;  /* 0x000000ff2eff7812 */ /* 0x000fe4000780c0ff */
[----:B------:R-:W-:Y:S04]  /*4d60*/  ISETP.NE.U32.AND P1, PT, R2, RZ, PT ;  /* 0x000000ff0200720c */ /* 0x000fe80003f25070 */
[----:B------:R-:W-:Y:S04]  /*4d70*/  ISETP.NE.AND.EX P1, PT, R3, RZ, PT, P1 ;  /* 0x000000ff0300720c */ /* 0x000fe80003f25310 */
[----:B------:R-:W-:Y:S03]  /*4d80*/  PLOP3.LUT P1, PT, P1, PT, PT, 0x8, 0x80 ;  /* 0x000000000080781c */ /* 0x000fe60000f2e170 */
[----:B------:R-:W-:Y:S11]  /*4d90*/  @P0 FSETP.EQ.AND P1, PT, R26, RZ, PT ;  /* 0x000000ff1a00020b */ /* 0x000ff60003f22000 */
[----:B------:R-:W-:Y:S02]  /*4da0*/  @!UPT UIADD3 URZ, UPT, UPT, URZ, URZ, URZ ;  /* 0x000000fffffff290 */ /* 0x000fe4000fffe0ff */
.L_x_90:
[----:B------:R-:W-:Y:S01]  /*4db0*/  ULEA UR4, UR12, UR29, 0x3 ;  /* 0x0000001d0c047291 */ /* 0x000fe2000f8e18ff */
[----:B------:R-:W-:Y:S02]  /*4dc0*/  SHF.L.U32 R9, R15, 0x1f, RZ ;  /* 0x0000001f0f097819 */ /* 0x000fe400000006ff */
[----:B------:R-:W-:Y:S04]  /*4dd0*/  ELECT P0, URZ, PT ;  /* 0x0000000000ff782f */ /* 0x000fe80003800000 */
[----:B------:R-:W-:Y:S02]  /*4de0*/  PLOP3.LUT P1, PT, P1, P0, PT, 0xf2, 0x2f ;  /* 0x00000000002f781c */ /* 0x000fe40000f21e72 */
[----:B------:R-:W2:Y:S11]  /*4df0*/  SYNCS.PHASECHK.TRANS64.TRYWAIT P2, [UR4+0x48], R9 ;  /* 0x00004809ff0075a7 */ /* 0x000eb60008041104 */
[----:B------:R-:W-:Y:S05]  /*4e00*/  @!P1 IADD3 R8, P0, PT, R16, 0x580, RZ ;  /* 0x0000058010089810 */ /* 0x000fea0007f1e0ff */
[----:B-1----:R-:W-:Y:S01]  /*4e10*/  @!P1 IMAD.X R6, RZ, RZ, R17, P0 ;  /* 0x000000ffff069224 */ /* 0x002fe200000e0611 */
[----:B--2---:R-:W-:Y:S07]  /*4e20*/  @!P2 BRA `(.L_x_91) ;  /* 0x000000340090a947 */ /* 0x004fee0003800000 */
.L_x_163:
[----:B------:R-:W2:Y:S01]  /*4e30*/  S2UR UR11, SR_CgaCtaId ;  /* 0x00000000000b79c3 */ /* 0x000ea20000008800 */
[----:B------:R-:W-:Y:S01]  /*4e40*/  @!P1 R2UR UR6, R6 ;  /* 0x00000000060692ca */ /* 0x000fe200000e0000 */
[----:B------:R-:W-:Y:S01]  /*4e50*/  UIADD3 UR5, UPT, UPT, UR12, 0x1, URZ ;  /* 0x000000010c057890 */ /* 0x000fe2000fffe0ff */
[----:B------:R-:W-:Y:S01]  /*4e60*/  @!P1 R2UR UR7, R8 ;  /* 0x00000000080792ca */ /* 0x000fe200000e0000 */
[----:B------:R-:W-:Y:S01]  /*4e70*/  UIADD3 UR25, UPT, UPT, UR4, 0x30, URZ ;  /* 0x0000003004197890 */ /* 0x000fe2000fffe0ff */
[----:B-1----:R-:W-:Y:S01]  /*4e80*/  @!P1 IMAD.MOV.U32 R0, RZ, RZ, 0x1000 ;  /* 0x00001000ff009424 */ /* 0x002fe200078e00ff */
[----:B------:R-:W-:Y:S01]  /*4e90*/  UISETP.NE.AND UP0, UPT, UR5, 0x3, UPT ;  /* 0x000000030500788c */ /* 0x000fe2000bf05270 */
[----:B------:R-:W-:Y:S01]  /*4ea0*/  VIADD R14, R14, 0x1 ;  /* 0x000000010e0e7836 */ /* 0x000fe20000000000 */
[----:B------:R-:W-:Y:S01]  /*4eb0*/  UMOV UR18, 0x0 ;  /* 0x0000000000127882 */ /* 0x000fe20000000000 */
[----:B------:R-:W-:Y:S01]  /*4ec0*/  UMOV UR19, 0x10000000 ;  /* 0x1000000000137882 */ /* 0x000fe20000000000 */
[----:B------:R-:W-:Y:S02]  /*4ed0*/  USEL UR21, UR5, URZ, UP0 ;  /* 0x000000ff05157287 */ /* 0x000fe40008000000 */
[----:B------:R-:W-:Y:S02]  /*4ee0*/  USEL UR9, URZ, 0x1, UP0 ;  /* 0x00000001ff097887 */ /* 0x000fe40008000000 */
[----:B------:R-:W-:Y:S01]  /*4ef0*/  VOTEU.ALL UP0, P1 ;  /* 0x0000000000ff7886 */ /* 0x000fe20000800000 */
[----:B------:R-:W-:Y:S01]  /*4f00*/  IMAD.U32 R9, RZ, RZ, UR6 ;  /* 0x00000006ff097e24 */ /* 0x000fe2000f8e00ff */
[----:B------:R-:W-:Y:S01]  /*4f10*/  UMOV UR28, UR36 ;  /* 0x00000024001c7c82 */ /* 0x000fe20008000000 */
[----:B------:R-:W-:Y:S01]  /*4f20*/  IMAD.U32 R8, RZ, RZ, UR7 ;  /* 0x00000007ff087e24 */ /* 0x000fe2000f8e00ff */
[----:B------:R-:W-:Y:S01]  /*4f30*/  LOP3.LUT R15, R15, UR9, RZ, 0x3c, !PT ;  /* 0x000000090f0f7c12 */ /* 0x000fe2000f8e3cff */
[----:B------:R-:W-:Y:S01]  /*4f40*/  @!UP0 ULEA UR5, UR12, UR29, 0xc ;  /* 0x0000001d0c058291 */ /* 0x000fe2000f8e60ff */
[----:B------:R-:W-:Y:S01]  /*4f50*/  @!P1 R2UR UR7, R9 ;  /* 0x00000000090792ca */ /* 0x000fe200000e0000 */
[----:B------:R-:W-:Y:S01]  /*4f60*/  @!UP0 UIADD3 UR10, UPT, UPT, UR26, 0x20, URZ ;  /* 0x000000201a0a8890 */ /* 0x000fe2000fffe0ff */
[----:B------:R-:W-:Y:S01]  /*4f70*/  @!P1 R2UR UR6, R8 ;  /* 0x00000000080692ca */ /* 0x000fe200000e0000 */
[----:B------:R-:W-:Y:S01]  /*4f80*/  @!UP0 UIADD3 UR24, UPT, UPT, UR5, 0x200, URZ ;  /* 0x0000020005188890 */ /* 0x000fe2000fffe0ff */
[----:B------:R-:W-:Y:S01]  /*4f90*/  SHF.L.U32 R6, R15, 0x1f, RZ ;  /* 0x0000001f0f067819 */ /* 0x000fe200000006ff */
[----:B------:R-:W-:Y:S01]  /*4fa0*/  @!UP0 UIADD3 UR8, UPT, UPT, UR5, 0xa00, URZ ;  /* 0x00000a0005088890 */ /* 0x000fe2000fffe0ff */
[----:B------:R-:W-:Y:S01]  /*4fb0*/  VOTEU.ALL UP0, P1 ;  /* 0x0000000000ff7886 */ /* 0x000fe20000800000 */
[----:B--2---:R-:W-:Y:S01]  /*4fc0*/  UPRMT UR16, UR11, 0x654, UR25 ;  /* 0x000006540b107896 */ /* 0x004fe20008000019 */
[----:B------:R-:W-:Y:S02]  /*4fd0*/  UMOV UR12, UR36 ;  /* 0x00000024000c7c82 */ /* 0x000fe40008000000 */
[----:B------:R-:W-:Y:S01]  /*4fe0*/  UMOV UR11, UR27 ;  /* 0x0000001b000b7c82 */ /* 0x000fe20008000000 */
[----:B------:R-:W-:Y:S01]  /*4ff0*/  UMOV UR9, UR25 ;  /* 0x0000001900097c82 */ /* 0x000fe20008000000 */
[----:B------:R-:W-:Y:S03]  /*5000*/  ULEA UR5, UR21, UR29, 0x3 ;  /* 0x0000001d15057291 */ /* 0x000fe6000f8e18ff */
[----:B------:R1:W-:Y:S01]  /*5010*/  @!UP0 UTMALDG.3D [UR24], [UR6], desc[UR18] ;  /* 0x00001218060085b4 */ /* 0x0003e20008011000 */
[----:B------:R-:W-:Y:S05]  /*5020*/  VOTEU.ALL UP0, P1 ;  /* 0x0000000000ff7886 */ /* 0x000fea0000800000 */
[----:B------:R1:W-:Y:S01]  /*5030*/  @!UP0 UTMALDG.3D [UR8], [UR6], desc[UR18] ;  /* 0x00001208060085b4 */ /* 0x0003e20008011000 */
[----:B------:R1:W-:Y:S01]  /*5040*/  @!P1 SYNCS.ARRIVE.TRANS64.RED.A0TR RZ, [UR4+0x30], R0 ;  /* 0x00003000ffff99a7 */ /* 0x0003e20008300404 */
[----:B------:R-:W-:Y:S01]  /*5050*/  SYNCS.ARRIVE.TRANS64.RED.A1T0 RZ, [UR16], RZ ;  /* 0x000000ffffff79a7 */ /* 0x000fe20008100410 */
[----:B------:R-:W2:Y:S02]  /*5060*/  SYNCS.PHASECHK.TRANS64.TRYWAIT P0, [UR5+0x48], R6 ;  /* 0x00004806ff0075a7 */ /* 0x000ea40008001105 */
[----:B-12---:R-:W-:Y:S05]  /*5070*/  @!P0 BRA `(.L_x_92) ;  /* 0x0000003400148947 */ /* 0x006fea0003800000 */
.L_x_165:
[----:B------:R-:W-:Y:S01]  /*5080*/  UIADD3 UR17, UPT, UPT, UR5, 0x30, URZ ;  /* 0x0000003005117890 */ /* 0x000fe2000fffe0ff */
[----:B-1----:R-:W-:Y:S01]  /*5090*/  @!P1 IADD3 R6, P0, PT, R16, 0x580, RZ ;  /* 0x0000058010069810 */ /* 0x002fe20007f1e0ff */
[----:B------:R-:W-:Y:S01]  /*50a0*/  UPLOP3.LUT UP3, UPT, UPT, UPT, UPT, 0x80, 0x8 ;  /* 0x000000000008789c */ /* 0x000fe20003f6f070 */
[----:B------:R-:W1:Y:S01]  /*50b0*/  S2UR UR9, SR_CgaCtaId ;  /* 0x00000000000979c3 */ /* 0x000e620000008800 */
[----:B------:R-:W-:Y:S01]  /*50c0*/  UMOV UR24, 0x0 ;  /* 0x0000000000187882 */ /* 0x000fe20000000000 */
[----:B------:R-:W-:Y:S01]  /*50d0*/  @!P1 R2UR UR6, R6 ;  /* 0x00000000060692ca */ /* 0x000fe200000e0000 */
[----:B------:R-:W-:Y:S01]  /*50e0*/  @!P1 IMAD.X R0, RZ, RZ, R17, P0 ;  /* 0x000000ffff009224 */ /* 0x000fe200000e0611 */
[----:B------:R-:W-:Y:S01]  /*50f0*/  UMOV UR25, 0x10000000 ;  /* 0x1000000000197882 */ /* 0x000fe20000000000 */
[----:B------:R-:W-:Y:S01]  /*5100*/  UMOV UR19, UR27 ;  /* 0x0000001b00137c82 */ /* 0x000fe20008000000 */
[----:B------:R-:W-:Y:S01]  /*5110*/  UMOV UR20, UR36 ;  /* 0x0000002400147c82 */ /* 0x000fe20008000000 */
[----:B------:R-:W-:Y:S01]  /*5120*/  UMOV UR11, UR27 ;  /* 0x0000001b000b7c82 */ /* 0x000fe20008000000 */
[----:B------:R-:W-:Y:S01]  /*5130*/  @!P1 R2UR UR4, R0 ;  /* 0x00000000000492ca */ /* 0x000fe200000e0000 */
[----:B------:R-:W-:Y:S01]  /*5140*/  UMOV UR12, UR36 ;  /* 0x00000024000c7c82 */ /* 0x000fe20008000000 */
[----:B------:R-:W-:Y:S01]  /*5150*/  VOTEU.ALL UP0, P1 ;  /* 0x0000000000ff7886 */ /* 0x000fe20000800000 */
[----:B------:R-:W-:Y:S01]  /*5160*/  R2UR UR41, R50 ;  /* 0x00000000322972ca */ /* 0x000fe200000e0000 */
[----:B------:R-:W-:Y:S01]  /*5170*/  UMOV UR36, UR30 ;  /* 0x0000001e00247c82 */ /* 0x000fe20008000000 */
[----:B------:R-:W-:Y:S02]  /*5180*/  R2UR UR28, R51 ;  /* 0x00000000331c72ca */ /* 0x000fe400000e0000 */
[----:B------:R-:W-:Y:S01]  /*5190*/  @!UP0 UIADD3 UR18, UPT, UPT, UR26, 0x10, URZ ;  /* 0x000000101a128890 */ /* 0x000fe2000fffe0ff */
[----:B------:R-:W-:Y:S01]  /*51a0*/  IMAD.U32 R8, RZ, RZ, UR6 ;  /* 0x00000006ff087e24 */ /* 0x000fe2000f8e00ff */
[----:B------:R-:W-:Y:S01]  /*51b0*/  @!UP0 UIADD3 UR10, UPT, UPT, UR26, 0x30, URZ ;  /* 0x000000301a0a8890 */ /* 0x000fe2000fffe0ff */
[----:B------:R-:W-:Y:S03]  /*51c0*/  ISETP.NE.AND P0, PT, R14, 0x2, PT ;  /* 0x000000020e00780c */ /* 0x000fe60003f05270 */
[----:B------:R-:W-:Y:S01]  /*51d0*/  IMAD.U32 R9, RZ, RZ, UR4 ;  /* 0x00000004ff097e24 */ /* 0x000fe2000f8e00ff */
[----:B------:R-:W-:Y:S01]  /*51e0*/  @!P1 R2UR UR6, R8 ;  /* 0x00000000080692ca */ /* 0x000fe200000e0000 */
[----:B------:R-:W-:Y:S01]  /*51f0*/  @!UP0 ULEA UR4, UR21, UR29, 0xc ;  /* 0x0000001d15048291 */ /* 0x000fe2000f8e60ff */
[----:B------:R-:W-:Y:S02]  /*5200*/  SEL R0, RZ, 0x1, P0 ;  /* 0x00000001ff007807 */ /* 0x000fe40000000000 */
[----:B------:R-:W-:Y:S01]  /*5210*/  @!P1 R2UR UR7, R9 ;  /* 0x00000000090792ca */ /* 0x000fe200000e0000 */
[----:B------:R-:W-:Y:S01]  /*5220*/  @!UP0 UIADD3 UR16, UPT, UPT, UR4, 0x200, URZ ;  /* 0x0000020004108890 */ /* 0x000fe2000fffe0ff */
[----:B------:R-:W-:Y:S01]  /*5230*/  LOP3.LUT R13, R13, R0, RZ, 0x3c, !PT ;  /* 0x000000000d0d7212 */ /* 0x000fe200078e3cff */
[----:B------:R-:W-:Y:S01]  /*5240*/  @!UP0 UIADD3 UR8, UPT, UPT, UR4, 0xa00, URZ ;  /* 0x00000a0004088890 */ /* 0x000fe2000fffe0ff */
[----:B------:R-:W-:Y:S01]  /*5250*/  SEL R14, R14, RZ, P0 ;  /* 0x000000ff0e0e7207 */ /* 0x000fe20000000000 */
[----:B------:R-:W-:Y:S01]  /*5260*/  VOTEU.ALL UP0, P1 ;  /* 0x0000000000ff7886 */ /* 0x000fe20000800000 */
[----:B-1----:R-:W-:Y:S03]  /*5270*/  UPRMT UR4, UR9, 0x654, UR17 ;  /* 0x0000065409047896 */ /* 0x002fe60008000011 */
[----:B------:R-:W-:Y:S04]  /*5280*/  UMOV UR9, UR17 ;  /* 0x0000001100097c82 */ /* 0x000fe80008000000 */
[----:B------:R1:W-:Y:S01]  /*5290*/  @!UP0 UTMALDG.3D [UR16], [UR6], desc[UR24] ;  /* 0x00001810060085b4 */ /* 0x0003e20008011000 */
[----:B------:R-:W-:Y:S05]  /*52a0*/  VOTEU.ALL UP0, P1 ;  /* 0x0000000000ff7886 */ /* 0x000fea0000800000 */
[----:B------:R2:W-:Y:S01]  /*52b0*/  @!UP0 UTMALDG.3D [UR8], [UR6], desc[UR24] ;  /* 0x00001808060085b4 */ /* 0x0005e20008011000 */
[----:B------:R4:W-:Y:S01]  /*52c0*/  @!P1 SYNCS.ARRIVE.TRANS64.RED.A0TR RZ, [UR5+0x30], R7 ;  /* 0x00003007ffff99a7 */ /* 0x0009e20008300405 */
[----:B------:R-:W-:Y:S01]  /*52d0*/  SYNCS.ARRIVE.TRANS64.RED.A1T0 RZ, [UR4], RZ ;  /* 0x000000ffffff79a7 */ /* 0x000fe20008100404 */
[----:B------:R-:W-:Y:S04]  /*52e0*/  UIADD3 UR4, UPT, UPT, UR21, 0x1, URZ ;  /* 0x0000000115047890 */ /* 0x000fe8000fffe0ff */
[----:B------:R-:W-:Y:S04]  /*52f0*/  UISETP.NE.AND UP0, UPT, UR4, 0x3, UPT ;  /* 0x000000030400788c */ /* 0x000fe8000bf05270 */
[----:B------:R-:W-:Y:S02]  /*5300*/  USEL UR5, URZ, 0x1, UP0 ;  /* 0x00000001ff057887 */ /* 0x000fe40008000000 */
[----:B-1----:R-:W-:Y:S04]  /*5310*/  UIADD3 UR20, UPT, UPT, UR14, UR28, URZ ;  /* 0x0000001c0e147290 */ /* 0x002fe8000fffe0ff */
[----:B------:R-:W-:Y:S01]  /*5320*/  LOP3.LUT R15, R15, UR5, RZ, 0x3c, !PT ;  /* 0x000000050f0f7c12 */ /* 0x000fe2000f8e3cff */
[----:B--2---:R-:W-:Y:S02]  /*5330*/  UIADD3 UR25, UPT, UPT, UR13, UR41, URZ ;  /* 0x000000290d197290 */ /* 0x004fe4000fffe0ff */
[----:B------:R-:W-:Y:S01]  /*5340*/  USEL UR12, UR4, URZ, UP0 ;  /* 0x000000ff040c7287 */ /* 0x000fe20008000000 */
[----:B------:R-:W-:Y:S11]  /*5350*/  BRA.U UP1, `(.L_x_93) ;  /* 0xfffffff101ac7547 */ /* 0x000ff6000b83ffff */
[----:B------:R-:W-:Y:S01]  /*5360*/  UIADD3 UR29, UPT, UPT, UR29, 0x48, URZ ;  /* 0x000000481d1d7890 */ /* 0x000fe2000fffe0ff */
[----:B------:R-:W-:-:S03]  /*5370*/  SHF.L.U32 R2, R15, 0x1f, RZ ;  /* 0x0000001f0f027819 */ /* 0x000fc600000006ff */
[----:B------:R-:W-:-:S09]  /*5380*/  ULEA UR4, UR12, UR29, 0x3 ;  /* 0x0000001d0c047291 */ /* 0x000fd2000f8e18ff */
[----:B------:R-:W1:Y:S02]  /*5390*/  SYNCS.PHASECHK.TRANS64.TRYWAIT P0, [UR4], R2 ;  /* 0x00000002ff0075a7 */ /* 0x000e640008001104 */
[----:B-1----:R-:W-:Y:S05]  /*53a0*/  @!P0 BRA `(.L_x_94) ;  /* 0x0000003000608947 */ /* 0x002fea0003800000 */
.L_x_167:
        /* <DEDUP_REMOVED lines=9> */
.L_x_169:
        /* <DEDUP_REMOVED lines=8> */
.L_x_96:
[----:B-1----:R1:W2:Y:S02]  /*54c0*/  SYNCS.PHASECHK.TRANS64.TRYWAIT P0, [R0+URZ], R2 ;  /* 0x00000002000075a7 */ /* 0x0022a400080011ff */
[----:B--2---:R-:W-:Y:S05]  /*54d0*/  @!P0 NANOSLEEP.SYNCS 0x989680 ;  /* 0x009896800000895d */ /* 0x004fea0003900000 */
[----:B------:R-:W2:Y:S02]  /*54e0*/  @!P0 SYNCS.PHASECHK.TRANS64 P0, [R0+URZ], R2 ;  /* 0x00000002000085a7 */ /* 0x000ea400080010ff */
[----:B--2---:R-:W-:Y:S05]  /*54f0*/  @P0 EXIT ;  /* 0x000000000000094d */ /* 0x004fea0003800000 */
[----:B------:R-:W-:Y:S05]  /*5500*/  BRA `(.L_x_96) ;  /* 0xfffffffc00ec7947 */ /* 0x000fea000383ffff */
.L_x_84:
[----:B------:R-:W-:-:S06]  /*5510*/  UISETP.GE.AND UP0, UPT, UR13, 0x4, UPT ;  /* 0x000000040d00788c */ /* 0x000fcc000bf06270 */
[----:B------:R-:W-:-:S13]  /*5520*/  PLOP3.LUT P0, PT, PT, PT, UP0, 0x80, 0x8 ;  /* 0x000000000008781c */ /* 0x000fda0003f0f008 */
[----:B------:R-:W-:Y:S05]  /*5530*/  @!P0 EXIT ;  /* 0x000000000000894d */ /* 0x000fea0003800000 */
[----:B------:R-:W1:Y:S08]  /*5540*/  S2UR UR4, SR_CgaCtaId ;  /* 0x00000000000479c3 */ /* 0x000e700000008800 */
[----:B------:R-:W-:Y:S01]  /*5550*/  BAR.SYNC.DEFER_BLOCKING 0x6, 0xa0 ;  /* 0x0182800000007b1d */ /* 0x000fe20000010000 */
[----:B------:R-:W-:Y:S01]  /*5560*/  IMAD.SHL.U32 R3, R47, 0x200000, RZ ;  /* 0x002000002f037824 */ /* 0x000fe200078e00ff */
[----:B------:R-:W-:Y:S01]  /*5570*/  CS2R R56, SRZ ;  /* 0x0000000000387805 */ /* 0x000fe2000001ff00 */
[----:B------:R-:W-:-:S02]  /*5580*/  IMAD.SHL.U32 R45, R58, 0x10, RZ ;  /* 0x000000103a2d7824 */ /* 0x000fc400078e00ff */
[C---:B------:R-:W-:Y:S01]  /*5590*/  IMAD.U32 R23, R58.reuse, 0x10000, RZ ;  /* 0x000100003a177824 */ /* 0x040fe200078e00ff */
[----:B------:R-:W-:Y:S02]  /*55a0*/  UMOV UR45, 0x400 ;  /* 0x00000400002d7882 */ /* 0x000fe40000000000 */
[----:B------:R-:W2:Y:S01]  /*55b0*/  LDC.64 R42, c[0x0][0x8b0] ;  /* 0x00022c00ff2a7b82 */ /* 0x000ea20000000a00 */
[----:B------:R-:W-:Y:S01]  /*55c0*/  IMAD.SHL.U32 R2, R58, 0x2, RZ ;  /* 0x000000023a027824 */ /* 0x000fe200078e00ff */
[----:B------:R-:W-:Y:S01]  /*55d0*/  LOP3.LUT R3, R3, 0x200000, RZ, 0xc0, !PT ;  /* 0x0020000003037812 */ /* 0x000fe200078ec0ff */
[----:B------:R-:W-:Y:S01]  /*55e0*/  IMAD.SHL.U32 R4, R47, 0x200, RZ ;  /* 0x000002002f047824 */ /* 0x000fe200078e00ff */
[C---:B------:R-:W-:Y:S01]  /*55f0*/  LOP3.LUT R5, R45.reuse, 0x40, RZ, 0xc0, !PT ;  /* 0x000000402d057812 */ /* 0x040fe200078ec0ff */
[----:B------:R-:W-:Y:S01]  /*5600*/  IMAD.MOV.U32 R22, RZ, RZ, RZ ;  /* 0x000000ffff167224 */ /* 0x000fe200078e00ff */
[----:B------:R-:W-:Y:S01]  /*5610*/  LOP3.LUT R44, R45, 0x5b0, RZ, 0xc0, !PT ;  /* 0x000005b02d2c7812 */ /* 0x000fe200078ec0ff */
[----:B------:R-:W-:Y:S01]  /*5620*/  IMAD.MOV.U32 R55, RZ, RZ, RZ ;  /* 0x000000ffff377224 */ /* 0x000fe200078e00ff */
[----:B------:R-:W3:Y:S01]  /*5630*/  LDC.64 R40, c[0x0][0x8a8] ;  /* 0x00022a00ff287b82 */ /* 0x000ee20000000a00 */
[----:B------:R-:W-:Y:S01]  /*5640*/  LOP3.LUT R23, R3, 0x400000, R23, 0xf8, !PT ;  /* 0x0040000003177812 */ /* 0x000fe200078ef817 */
[----:B------:R-:W4:Y:S01]  /*5650*/  LDCU UR62, c[0x0][0x370] ;  /* 0x00006e00ff3e77ac */ /* 0x000f220008000800 */
[----:B------:R-:W-:-:S02]  /*5660*/  LOP3.LUT R2, R5, 0x8, R2, 0xf8, !PT ;  /* 0x0000000805027812 */ /* 0x000fc400078ef802 */
[----:B------:R-:W-:Y:S01]  /*5670*/  LOP3.LUT R44, R44, 0x200, R4, 0xf8, !PT ;  /* 0x000002002c2c7812 */ /* 0x000fe200078ef804 */
[----:B------:R-:W2:Y:S01]  /*5680*/  LDCU UR43, c[0x0][0xb0c] ;  /* 0x00016180ff2b77ac */ /* 0x000ea20008000800 */
[----:B------:R-:W-:Y:S02]  /*5690*/  LOP3.LUT P0, RZ, R45, 0x40, RZ, 0xc0, !PT ;  /* 0x000000402dff7812 */ /* 0x000fe4000780c0ff */
[----:B------:R-:W-:Y:S01]  /*56a0*/  LOP3.LUT R44, R44, R2, RZ, 0xfc, !PT ;  /* 0x000000022c2c7212 */ /* 0x000fe200078efcff */
[----:B-1----:R-:W-:Y:S01]  /*56b0*/  ULEA UR45, UR4, UR45, 0x18 ;  /* 0x0000002d042d7291 */ /* 0x002fe2000f8ec0ff */
[----:B------:R-:W-:Y:S01]  /*56c0*/  P2R R2, PR, RZ, 0x1 ;  /* 0x00000001ff027803 */ /* 0x000fe20000000000 */
[----:B------:R-:W1:Y:S01]  /*56d0*/  LDCU.64 UR4, c[0x0][0x890] ;  /* 0x00011200ff0477ac */ /* 0x000e620008000a00 */
[----:B------:R-:W-:Y:S01]  /*56e0*/  LOP3.LUT R58, R58, 0x60, RZ, 0xc0, !PT ;  /* 0x000000603a3a7812 */ /* 0x000fe200078ec0ff */
[----:B------:R-:W2:Y:S05]  /*56f0*/  LDCU UR39, c[0x0][0xb30] ;  /* 0x00016600ff2777ac */ /* 0x000eaa0008000800 */
[----:B------:R-:W4:Y:S01]  /*5700*/  LDS R0, [UR45+0x120] ;  /* 0x0001202dff007984 */ /* 0x000f220008000800 */
[----:B------:R-:W2:Y:S01]  /*5710*/  LDCU.64 UR60, c[0x0][0x888] ;  /* 0x00011100ff3c77ac */ /* 0x000ea20008000a00 */
[----:B------:R-:W2:Y:S01]  /*5720*/  LDCU.64 UR40, c[0x0][0xb28] ;  /* 0x00016500ff2877ac */ /* 0x000ea20008000a00 */
[----:B------:R-:W2:Y:S01]  /*5730*/  LDCU.128 UR56, c[0x0][0xb10] ;  /* 0x00016200ff3877ac */ /* 0x000ea20008000c00 */
[----:B-1----:R-:W-:Y:S01]  /*5740*/  IMAD.U32 R49, RZ, RZ, UR4 ;  /* 0x00000004ff317e24 */ /* 0x002fe2000f8e00ff */
[----:B------:R-:W-:Y:S01]  /*5750*/  UIADD3 UR4, UPT, UPT, UR45, 0x200, URZ ;  /* 0x000002002d047890 */ /* 0x000fe2000fffe0ff */
[----:B------:R-:W-:Y:S01]  /*5760*/  IMAD.U32 R48, RZ, RZ, UR5 ;  /* 0x00000005ff307e24 */ /* 0x000fe2000f8e00ff */
[----:B------:R-:W1:Y:S01]  /*5770*/  LDCU UR55, c[0x0][0x374] ;  /* 0x00006e80ff3777ac */ /* 0x000e620008000800 */
[----:B------:R-:W-:Y:S01]  /*5780*/  UMOV UR54, 0x1 ;  /* 0x0000000100367882 */ /* 0x000fe20000000000 */
[----:B------:R-:W-:Y:S01]  /*5790*/  UMOV UR47, URZ ;  /* 0x000000ff002f7c82 */ /* 0x000fe20008000000 */
[----:B------:R-:W-:Y:S01]  /*57a0*/  UMOV UR53, URZ ;  /* 0x000000ff00357c82 */ /* 0x000fe20008000000 */
[----:B------:R-:W-:Y:S01]  /*57b0*/  UMOV UR52, URZ ;  /* 0x000000ff00347c82 */ /* 0x000fe20008000000 */
[----:B----4-:R-:W-:-:S02]  /*57c0*/  IMAD.IADD R23, R0, 0x1, R23 ;  /* 0x0000000100177824 */ /* 0x010fc400078e0217 */
[----:B-123--:R-:W-:-:S07]  /*57d0*/  IMAD.U32 R0, RZ, RZ, UR4 ;  /* 0x00000004ff007e24 */ /* 0x00efce000f8e00ff */
.L_x_127:
[C---:B------:R-:W-:Y:S02]  /*57e0*/  LEA R3, R55.reuse, UR45, 0x3 ;  /* 0x0000002d37037c11 */ /* 0x040fe4000f8e18ff */
[----:B------:R-:W-:Y:S02]  /*57f0*/  SHF.L.U32 R0, R56, 0x1f, RZ ;  /* 0x0000001f38007819 */ /* 0x000fe400000006ff */
[----:B------:R-:W-:Y:S02]  /*5800*/  LEA R4, R55, UR45, 0x4 ;  /* 0x0000002d37047c11 */ /* 0x000fe4000f8e20ff */
[----:B------:R-:W1:Y:S02]  /*5810*/  SYNCS.PHASECHK.TRANS64.TRYWAIT P0, [R3+URZ+0x70], R0 ;  /* 0x00007000030075a7 */ /* 0x000e6400080011ff */
[----:B-1----:R-:W-:Y:S05]  /*5820*/  @!P0 BRA `(.L_x_97) ;  /* 0x0000002c00708947 */ /* 0x002fea0003800000 */
.L_x_170:
[----:B------:R-:W2:Y:S01]  /*5830*/  LDS.128 R4, [R4+0x100] ;  /* 0x0001000004047984 */ /* 0x000ea20000000c00 */
[----:B------:R-:W-:Y:S01]  /*5840*/  UISETP.GE.AND UP0, UPT, UR42, 0x1, UPT ;  /* 0x000000012a00788c */ /* 0x000fe2000bf06270 */
[----:B------:R-:W-:Y:S01]  /*5850*/  @!PT LDS RZ, [RZ] ;  /* 0x00000000fffff984 */ /* 0x000fe20000000800 */
[----:B------:R-:W-:Y:S01]  /*5860*/  @!PT LDS RZ, [RZ] ;  /* 0x00000000fffff984 */ /* 0x000fe20000000800 */
[----:B------:R-:W-:Y:S01]  /*5870*/  @!PT LDS RZ, [RZ] ;  /* 0x00000000fffff984 */ /* 0x000fe20000000800 */
[----:B------:R-:W-:Y:S01]  /*5880*/  @!PT LDS RZ, [RZ] ;  /* 0x00000000fffff984 */ /* 0x000fe20000000800 */
[----:B------:R3:W-:Y:S06]  /*5890*/  MEMBAR.ALL.CTA ;  /* 0x0000000000007992 */ /* 0x0007ec0000008000 */
[----:B---3--:R-:W3:Y:S01]  /*58a0*/  FENCE.VIEW.ASYNC.S ;  /* 0x00000000000073c6 */ /* 0x008ee20000000000 */
[----:B--2---:R-:W-:Y:S11]  /*58b0*/  LOP3.LUT P0, RZ, R6, 0x1, RZ, 0xc0, !PT ;  /* 0x0000000106ff7812 */ /* 0x004ff6000780c0ff */
[----:B------:R-:W-:Y:S02]  /*58c0*/  @!UPT UIADD3 URZ, UPT, UPT, URZ, URZ, URZ ;  /* 0x000000fffffff290 */ /* 0x000fe4000fffe0ff */
[----:B---3--:R-:W-:Y:S01]  /*58d0*/  VOTEU.ANY UP1, P0 ;  /* 0x0000000000ff7886 */ /* 0x008fe20000020100 */
[----:B------:R-:W-:Y:S01]  /*58e0*/  PLOP3.LUT P0, PT, PT, PT, UP1, 0x80, 0x8 ;  /* 0x000000000008781c */ /* 0x000fe20003f0f018 */
[----:B------:R-:W-:Y:S06]  /*58f0*/  UP2UR UR4, UPR, URZ, 0x2 ;  /* 0x00000002ff047883 */ /* 0x000fec0008000000 */
[----:B------:R-:W-:Y:S06]  /*5900*/  IMAD.U32 R59, RZ, RZ, UR4 ;  /* 0x00000004ff3b7e24 */ /* 0x000fec000f8e00ff */
[----:B-1----:R-:W-:Y:S02]  /*5910*/  @P0 SHF.R.U32.HI R0, RZ, 0x10, R5 ;  /* 0x00000010ff000819 */ /* 0x002fe40000011605 */
        /* <DEDUP_REMOVED lines=12> */
[----:B------:R-:W2:Y:S01]  /*59e0*/  LDCU UR12, c[0x0][0xb20] ;  /* 0x00016400ff0c77ac */ /* 0x000ea20008000800 */
[----:B------:R-:W-:Y:S02]  /*59f0*/  UIMAD.WIDE.U32 UR4, UR55, UR59, URZ ;  /* 0x0000003b370472a5 */ /* 0x000fe4000f8e00ff */
[----:B------:R-:W-:Y:S02]  /*5a00*/  UIMAD.WIDE.U32 UR6, UR62, UR56, URZ ;  /* 0x000000383e0672a5 */ /* 0x000fe4000f8e00ff */
[----:B------:R-:W-:Y:S02]  /*5a10*/  UISETP.NE.AND UP0, UPT, UR58, 0x1, UPT ;  /* 0x000000013a00788c */ /* 0x000fe4000bf05270 */
[----:B------:R-:W-:Y:S02]  /*5a20*/  UIMAD.WIDE.U32 UR8, UR37, UR59, URZ ;  /* 0x0000003b250872a5 */ /* 0x000fe4000f8e00ff */
[----:B------:R-:W-:Y:S02]  /*5a30*/  UIMAD.WIDE.U32 UR10, UR38, UR56, URZ ;  /* 0x00000038260a72a5 */ /* 0x000fe4000f8e00ff */
[----:B------:R-:W-:Y:S02]  /*5a40*/  UISETP.NE.AND UP1, UPT, UR43, 0x1, UPT ;  /* 0x000000012b00788c */ /* 0x000fe4000bf25270 */
[----:B------:R-:W-:Y:S01]  /*5a50*/  UISETP.NE.AND UP2, UPT, UR42, 0x1, UPT ;  /* 0x000000012a00788c */ /* 0x000fe2000bf45270 */
[----:B------:R-:W-:Y:S02]  /*5a60*/  UMOV UR4, UR5 ;  /* 0x0000000500047c82 */ /* 0x000fe40008000000 */
[----:B--2---:R-:W-:Y:S03]  /*5a70*/  USHF.R.U32.HI UR5, URZ, UR12, UR4 ;  /* 0x0000000cff057299 */ /* 0x004fe60008011604 */
[----:B------:R-:W-:Y:S02]  /*5a80*/  UMOV UR4, UR7 ;  /* 0x0000000700047c82 */ /* 0x000fe40008000000 */
[----:B------:R-:W-:Y:S02]  /*5a90*/  USHF.R.U32.HI UR7, URZ, UR57, UR4 ;  /* 0x00000039ff077299 */ /* 0x000fe40008011604 */
[----:B------:R-:W-:Y:S02]  /*5aa0*/  USEL UR4, UR55, UR5, !UP0 ;  /* 0x0000000537047287 */ /* 0x000fe4000c000000 */
[----:B------:R-:W-:Y:S01]  /*5ab0*/  USEL UR7, UR62, UR7, !UP1 ;  /* 0x000000073e077287 */ /* 0x000fe2000c800000 */
[----:B------:R-:W-:Y:S01]  /*5ac0*/  UMOV UR5, UR9 ;  /* 0x0000000900057c82 */ /* 0x000fe20008000000 */
[----:B------:R-:W-:Y:S02]  /*5ad0*/  UIMAD.WIDE.U32 UR8, UR4, UR40, URZ ;  /* 0x00000028040872a5 */ /* 0x000fe4000f8e00ff */
[----:B------:R-:W-:Y:S03]  /*5ae0*/  USHF.R.U32.HI UR6, URZ, UR12, UR5 ;  /* 0x0000000cff067299 */ /* 0x000fe60008011605 */
[----:B------:R-:W-:Y:S01]  /*5af0*/  UMOV UR5, UR11 ;  /* 0x0000000b00057c82 */ /* 0x000fe20008000000 */
[----:B------:R-:W-:Y:S02]  /*5b00*/  UIMAD.WIDE.U32 UR10, UR7, UR40, URZ ;  /* 0x00000028070a72a5 */ /* 0x000fe4000f8e00ff */
[----:B------:R-:W-:Y:S02]  /*5b10*/  USHF.R.U32.HI UR12, URZ, UR57, UR5 ;  /* 0x00000039ff0c7299 */ /* 0x000fe40008011605 */
[----:B------:R-:W-:Y:S01]  /*5b20*/  USEL UR6, UR37, UR6, !UP0 ;  /* 0x0000000625067287 */ /* 0x000fe2000c000000 */
[----:B------:R-:W-:Y:S02]  /*5b30*/  UMOV UR5, UR9 ;  /* 0x0000000900057c82 */ /* 0x000fe40008000000 */
[----:B------:R-:W-:Y:S01]  /*5b40*/  UMOV UR10, UR11 ;  /* 0x0000000b000a7c82 */ /* 0x000fe20008000000 */
[----:B------:R-:W-:Y:S02]  /*5b50*/  @UP2 USHF.R.U32.HI UR4, URZ, UR41, UR5 ;  /* 0x00000029ff042299 */ /* 0x000fe40008011605 */
[----:B------:R-:W-:Y:S02]  /*5b60*/  @UP2 USHF.R.U32.HI UR7, URZ, UR41, UR10 ;  /* 0x00000029ff072299 */ /* 0x000fe4000801160a */
[----:B------:R-:W-:Y:S02]  /*5b70*/  UIMAD UR4, UR42, UR4, URZ ;  /* 0x000000042a0472a4 */ /* 0x000fe4000f8e02ff */
[----:B------:R-:W-:Y:S02]  /*5b80*/  UIMAD.WIDE.U32 UR10, UR6, UR40, URZ ;  /* 0x00000028060a72a5 */ /* 0x000fe4000f8e00ff */
[----:B------:R-:W-:Y:S02]  /*5b90*/  USEL UR5, UR38, UR12, !UP1 ;  /* 0x0000000c26057287 */ /* 0x000fe4000c800000 */
[----:B------:R-:W-:Y:S02]  /*5ba0*/  UIMAD UR8, UR42, UR7, URZ ;  /* 0x000000072a0872a4 */ /* 0x000fe4000f8e02ff */
[----:B------:R-:W-:Y:S03]  /*5bb0*/  UISETP.GE.AND UP0, UPT, UR6, UR4, UPT ;  /* 0x000000040600728c */ /* 0x000fe6000bf06270 */
[----:B------:R-:W-:Y:S01]  /*5bc0*/  UMOV UR4, UR11 ;  /* 0x0000000b00047c82 */ /* 0x000fe20008000000 */
[----:B------:R-:W-:Y:S02]  /*5bd0*/  UISETP.GE.OR UP0, UPT, UR5, UR8, UP0 ;  /* 0x000000080500728c */ /* 0x000fe40008706670 */
[----:B------:R-:W-:Y:S02]  /*5be0*/  USHF.R.U32.HI UR4, URZ, UR41, UR4 ;  /* 0x00000029ff047299 */ /* 0x000fe40008011604 */
[----:B------:R-:W-:Y:S02]  /*5bf0*/  UIMAD.WIDE.U32 UR8, UR5, UR40, URZ ;  /* 0x00000028050872a5 */ /* 0x000fe4000f8e00ff */
[----:B------:R-:W-:Y:S02]  /*5c00*/  USEL UR11, UR6, UR4, !UP2 ;  /* 0x00000004060b7287 */ /* 0x000fe4000d000000 */
[----:B------:R-:W-:Y:S02]  /*5c10*/  UIADD3 UR8, UPT, UPT, -UR5, URZ, URZ ;  /* 0x000000ff05087290 */ /* 0x000fe4000fffe1ff */
[----:B------:R-:W-:Y:S01]  /*5c20*/  UIADD3 UR10, UPT, UPT, -UR11, URZ, URZ ;  /* 0x000000ff0b0a7290 */ /* 0x000fe2000fffe1ff */
[----:B------:R-:W-:Y:S01]  /*5c30*/  @!UP0 UMOV UR4, UR9 ;  /* 0x0000000900048c82 */ /* 0x000fe20008000000 */
[----:B------:R-:W-:Y:S02]  /*5c40*/  UIADD3 UR9, UPT, UPT, -UR6, URZ, URZ ;  /* 0x000000ff06097290 */ /* 0x000fe4000fffe1ff */
[----:B------:R-:W-:Y:S02]  /*5c50*/  @!UP0 USHF.R.U32.HI UR4, URZ, UR41, UR4 ;  /* 0x00000029ff048299 */ /* 0x000fe40008011604 */
[----:B------:R-:W-:Y:S02]  /*5c60*/  UIMAD UR10, UR42, UR10, UR6 ;  /* 0x0000000a2a0a72a4 */ /* 0x000fe4000f8e0206 */
[----:B------:R-:W-:Y:S04]  /*5c70*/  @!UP0 USEL UR4, UR5, UR4, !UP2 ;  /* 0x0000000405048287 */ /* 0x000fe8000d000000 */
[----:B------:R-:W-:Y:S02]  /*5c80*/  @!UP0 UIMAD UR10, UR7, UR10, UR4 ;  /* 0x0000000a070a82a4 */ /* 0x000fe4000f8e0204 */
[----:B------:R-:W-:Y:S02]  /*5c90*/  @!UP0 UIADD3 UR11, UPT, UPT, UR11, -UR4, URZ ;  /* 0x800000040b0b8290 */ /* 0x000fe4000fffe0ff */
[----:B------:R-:W-:Y:S02]  /*5ca0*/  UIMAD UR7, UR43, UR8, UR38 ;  /* 0x000000082b0772a4 */ /* 0x000fe4000f8e0226 */
[----:B------:R-:W-:Y:S02]  /*5cb0*/  @!UP0 UIMAD UR6, UR11, UR42, UR5 ;  /* 0x0000002a0b0682a4 */ /* 0x000fe4000f8e0205 */
[----:B------:R-:W-:Y:S01]  /*5cc0*/  UIMAD UR4, UR58, UR9, UR37 ;  /* 0x000000093a0472a4 */ /* 0x000fe2000f8e0225 */
[----:B------:R-:W-:Y:S02]  /*5cd0*/  @!UP0 UMOV UR5, UR10 ;  /* 0x0000000a00058c82 */ /* 0x000fe40008000000 */
[----:B------:R-:W-:Y:S02]  /*5ce0*/  UIMAD UR38, UR5, UR43, UR7 ;  /* 0x0000002b052672a4 */ /* 0x000fe4000f8e0207 */
[----:B------:R-:W-:Y:S11]  /*5cf0*/  UIMAD UR37, UR6, UR58, UR4 ;  /* 0x0000003a062572a4 */ /* 0x000ff6000f8e0204 */
[----:B------:R-:W-:Y:S01]  /*5d00*/  @!UPT UIADD3 URZ, UPT, UPT, URZ, URZ, URZ ;  /* 0x000000fffffff290 */ /* 0x000fe2000fffe0ff */
.L_x_98:
[----:B------:R-:W-:Y:S01]  /*5d10*/  UISETP.NE.AND UP0, UPT, UR39, 0x1, UPT ;  /* 0x000000012700788c */ /* 0x000fe2000bf05270 */
[----:B------:R-:W-:Y:S01]  /*5d20*/  IADD3 R55, PT, PT, R55, 0x1, RZ ;  /* 0x0000000137377810 */ /* 0x000fe20007ffe0ff */
[----:B------:R-:W-:Y:S02]  /*5d30*/  UIADD3 UR11, UPT, UPT, UR45, 0x200, URZ ;  /* 0x000002002d0b7890 */ /* 0x000fe4000fffe0ff */
[----:B------:R-:W-:Y:S02]  /*5d40*/  USHF.L.U32 UR50, UR20, 0x6, URZ ;  /* 0x0000000614327899 */ /* 0x000fe400080006ff */
[----:B------:R-:W-:Y:S05]  /*5d50*/  USHF.L.U32 UR49, UR25, 0x6, URZ ;  /* 0x0000000619317899 */ /* 0x000fea00080006ff */
[----:B------:R-:W2:Y:S01]  /*5d60*/  @!UP0 LDCU.128 UR12, c[0x0][0xb10] ;  /* 0x00016200ff0c87ac */ /* 0x000ea20008000c00 */
[----:B------:R-:W3:Y:S01]  /*5d70*/  @!UP0 LDCU UR5, c[0x0][0xb0c] ;  /* 0x00016180ff0587ac */ /* 0x000ee20008000800 */
[----:B------:R-:W4:Y:S01]  /*5d80*/  @!UP0 LDCU UR10, c[0x0][0xb20] ;  /* 0x00016400ff0a87ac */ /* 0x000f220008000800 */
[----:B--2---:R-:W-:Y:S02]  /*5d90*/  UIMAD.WIDE.U32 UR8, UR38, UR12, URZ ;  /* 0x0000000c260872a5 */ /* 0x004fe4000f8e00ff */
[----:B------:R-:W-:Y:S02]  /*5da0*/  UIMAD.WIDE.U32 UR6, UR37, UR15, URZ ;  /* 0x0000000f250672a5 */ /* 0x000fe4000f8e00ff */
[----:B------:R-:W-:Y:S03]  /*5db0*/  @!UP0 UISETP.NE.AND UP1, UPT, UR14, 0x1, UPT ;  /* 0x000000010e00888c */ /* 0x000fe6000bf25270 */
[----:B------:R-:W-:Y:S01]  /*5dc0*/  @!UP0 UMOV UR4, UR9 ;  /* 0x0000000900048c82 */ /* 0x000fe20008000000 */
[----:B---3--:R-:W-:Y:S02]  /*5dd0*/  @!UP0 UISETP.NE.AND UP2, UPT, UR5, 0x1, UPT ;  /* 0x000000010500888c */ /* 0x008fe4000bf45270 */
[----:B------:R-:W-:Y:S01]  /*5de0*/  @!UP0 USHF.R.U32.HI UR4, URZ, UR13, UR4 ;  /* 0x0000000dff048299 */ /* 0x000fe20008011604 */
[----:B------:R-:W-:Y:S02]  /*5df0*/  @!UP0 UMOV UR6, UR7 ;  /* 0x0000000700068c82 */ /* 0x000fe40008000000 */
[----:B----4-:R-:W-:Y:S02]  /*5e00*/  @!UP0 USHF.R.U32.HI UR6, URZ, UR10, UR6 ;  /* 0x0000000aff068299 */ /* 0x010fe40008011606 */
[----:B------:R-:W-:Y:S02]  /*5e10*/  @!UP0 USEL UR7, UR38, UR4, !UP2 ;  /* 0x0000000426078287 */ /* 0x000fe4000d000000 */
[----:B------:R-:W-:Y:S04]  /*5e20*/  @!UP0 USEL UR6, UR37, UR6, !UP1 ;  /* 0x0000000625068287 */ /* 0x000fe8000c800000 */
[----:B------:R-:W-:Y:S02]  /*5e30*/  @!UP0 UIADD3 UR4, UPT, UPT, -UR7, UR6, URZ ;  /* 0x0000000607048290 */ /* 0x000fe4000fffe1ff */
[----:B------:R-:W-:Y:S02]  /*5e40*/  @!UP0 UIADD3 UR6, UPT, UPT, UR7, -UR6, URZ ;  /* 0x8000000607068290 */ /* 0x000fe4000fffe0ff */
[----:B------:R-:W-:Y:S02]  /*5e50*/  @!UP0 UIMAD UR38, UR4, UR5, UR38 ;  /* 0x00000005042682a4 */ /* 0x000fe4000f8e0226 */
[----:B------:R-:W-:Y:S02]  /*5e60*/  @!UP0 UIMAD UR37, UR6, UR14, UR37 ;  /* 0x0000000e062582a4 */ /* 0x000fe4000f8e0225 */
[----:B------:R-:W-:Y:S09]  /*5e70*/  ULOP3.LUT UP0, URZ, UR11, 0x90, URZ, 0xc0, !UPT ;  /* 0x000000900bff7892 */ /* 0x000ff2000f80c0ff */
[----:B------:R-:W-:Y:S05]  /*5e80*/  BRA.U !UP0, `(.L_x_99) ;  /* 0x00000001087c7547 */ /* 0x000fea000b800000 */
[----:B------:R-:W2:Y:S01]  /*5e90*/  LDCU.64 UR8, c[0x4][0x80] ;  /* 0x01001000ff0877ac */ /* 0x000ea20008000a00 */
[----:B------:R-:W-:Y:S01]  /*5ea0*/  MOV R2, 0x0 ;  /* 0x0000000000027802 */ /* 0x000fe20000000f00 */
[----:B------:R-:W-:Y:S02]  /*5eb0*/  HFMA2 R12, -RZ, RZ, 0, 5.9604644775390625e-08 ;  /* 0x00000001ff0c7431 */ /* 0x000fe400000001ff */
[----:B------:R-:W-:Y:S01]  /*5ec0*/  IMAD.MOV.U32 R8, RZ, RZ, 0x70 ;  /* 0x00000070ff087424 */ /* 0x000fe200078e00ff */
[----:B------:R3:W4:Y:S01]  /*5ed0*/  LDC.64 R14, c[0x4][R2] ;  /* 0x01000000020e7b82 */ /* 0x0007220000000a00 */
[----:B------:R-:W1:Y:S01]  /*5ee0*/  LDCU.64 UR6, c[0x4][0x88] ;  /* 0x01001100ff0677ac */ /* 0x000e620008000a00 */
[----:B------:R-:W-:Y:S01]  /*5ef0*/  IMAD.MOV.U32 R13, RZ, RZ, RZ ;  /* 0x000000ffff0d7224 */ /* 0x000fe200078e00ff */
[----:B------:R-:W1:Y:S01]  /*5f00*/  LDCU.64 UR4, c[0x4][0x8] ;  /* 0x01000100ff0477ac */ /* 0x000e620008000a00 */
[----:B--2---:R-:W-:Y:S01]  /*5f10*/  MOV R5, UR9 ;  /* 0x0000000900057c02 */ /* 0x004fe20008000f00 */
[----:B------:R-:W-:Y:S01]  /*5f20*/  IMAD.U32 R4, RZ, RZ, UR8 ;  /* 0x00000008ff047e24 */ /* 0x000fe2000f8e00ff */
[----:B-1----:R-:W-:Y:S01]  /*5f30*/  MOV R7, UR7 ;  /* 0x0000000700077c02 */ /* 0x002fe20008000f00 */
[----:B------:R-:W-:Y:S01]  /*5f40*/  IMAD.U32 R6, RZ, RZ, UR6 ;  /* 0x00000006ff067e24 */ /* 0x000fe2000f8e00ff */
[----:B------:R-:W-:Y:S01]  /*5f50*/  MOV R11, UR5 ;  /* 0x00000005000b7c02 */ /* 0x000fe20008000f00 */
[----:B------:R-:W-:Y:S02]  /*5f60*/  IMAD.U32 R10, RZ, RZ, UR4 ;  /* 0x00000004ff0a7e24 */ /* 0x000fe4000f8e00ff */
[----:B------:R-:W-:Y:S07]  /*5f70*/  LEPC R20, `(.L_x_100) ;  /* 0x000000001014794e */ /* 0x000fee0000000000 */
[----:B---345:R-:W-:Y:S05]  /*5f80*/  CALL.ABS.NOINC R14 ;  /* 0x000000000e007343 */ /* 0x038fea0003c00000 */
.L_x_100:
[----:B------:R-:W1:Y:S01]  /*5f90*/  LDCU.64 UR8, c[0x4][0x80] ;  /* 0x01001000ff0877ac */ /* 0x000e620008000a00 */
[----:B------:R-:W2:Y:S01]  /*5fa0*/  LDC.64 R2, c[0x4][R2] ;  /* 0x0100000002027b82 */ /* 0x000ea20000000a00 */
[----:B------:R-:W-:Y:S02]  /*5fb0*/  HFMA2 R12, -RZ, RZ, 0, 5.9604644775390625e-08 ;  /* 0x00000001ff0c7431 */ /* 0x000fe400000001ff */
[----:B------:R-:W-:Y:S02]  /*5fc0*/  IMAD.MOV.U32 R8, RZ, RZ, 0x70 ;  /* 0x00000070ff087424 */ /* 0x000fe400078e00ff */
[----:B------:R-:W-:Y:S01]  /*5fd0*/  IMAD.MOV.U32 R13, RZ, RZ, RZ ;  /* 0x000000ffff0d7224 */ /* 0x000fe200078e00ff */
[----:B------:R-:W3:Y:S01]  /*5fe0*/  LDCU.64 UR6, c[0x4][0x88] ;  /* 0x01001100ff0677ac */ /* 0x000ee20008000a00 */
[----:B------:R-:W4:Y:S01]  /*5ff0*/  LDCU.64 UR4, c[0x4][0x8] ;  /* 0x01000100ff0477ac */ /* 0x000f220008000a00 */
[----:B-1----:R-:W-:Y:S02]  /*6000*/  MOV R4, UR8 ;  /* 0x0000000800047c02 */ /* 0x002fe40008000f00 */
[----:B------:R-:W-:Y:S02]  /*6010*/  MOV R5, UR9 ;  /* 0x0000000900057c02 */ /* 0x000fe40008000f00 */
[----:B---3--:R-:W-:Y:S01]  /*6020*/  MOV R7, UR7 ;  /* 0x0000000700077c02 */ /* 0x008fe20008000f00 */
[----:B------:R-:W-:Y:S01]  /*6030*/  IMAD.U32 R6, RZ, RZ, UR6 ;  /* 0x00000006ff067e24 */ /* 0x000fe2000f8e00ff */
[----:B----4-:R-:W-:Y:S01]  /*6040*/  MOV R11, UR5 ;  /* 0x00000005000b7c02 */ /* 0x010fe20008000f00 */
[----:B------:R-:W-:Y:S02]  /*6050*/  IMAD.U32 R10, RZ, RZ, UR4 ;  /* 0x00000004ff0a7e24 */ /* 0x000fe4000f8e00ff */
[----:B------:R-:W-:Y:S07]  /*6060*/  LEPC R20, `(.L_x_99) ;  /* 0x000000001014794e */ /* 0x000fee0000000000 */
[----:B--2---:R-:W-:Y:S05]  /*6070*/  CALL.ABS.NOINC R2 ;  /* 0x0000000002007343 */ /* 0x004fea0003c00000 */
.L_x_99:
[----:B------:R-:W-:Y:S02]  /*6080*/  R2UR UR6, R52 ;  /* 0x00000000340672ca */ /* 0x000fe400000e0000 */
[----:B------:R-:W-:Y:S02]  /*6090*/  R2UR UR5, R49 ;  /* 0x00000000310572ca */ /* 0x000fe400000e0000 */
[----:B------:R-:W-:Y:S02]  /*60a0*/  R2UR UR4, R48 ;  /* 0x00000000300472ca */ /* 0x000fe400000e0000 */
[----:B------:R-:W-:Y:S02]  /*60b0*/  ISETP.NE.U32.AND P4, PT, R42, RZ, PT ;  /* 0x000000ff2a00720c */ /* 0x000fe40003f85070 */
[----:B------:R-:W-:Y:S02]  /*60c0*/  ISETP.NE.U32.AND P2, PT, RZ, UR60, PT ;  /* 0x0000003cff007c0c */ /* 0x000fe4000bf45070 */
[----:B------:R-:W-:Y:S02]  /*60d0*/  ISETP.NE.AND.EX P4, PT, R43, RZ, PT, P4 ;  /* 0x000000ff2b00720c */ /* 0x000fe40003f85340 */
[----:B------:R-:W-:Y:S01]  /*60e0*/  ISETP.NE.AND.EX P2, PT, RZ, UR61, PT, P2 ;  /* 0x0000003dff007c0c */ /* 0x000fe2000bf45320 */
[----:B------:R-:W-:Y:S02]  /*60f0*/  UISETP.NE.AND UP2, UPT, UR6, URZ, UPT ;  /* 0x000000ff0600728c */ /* 0x000fe4000bf45270 */
[----:B------:R-:W-:Y:S04]  /*6100*/  UISETP.NE.U32.AND UP0, UPT, UR5, URZ, UPT ;  /* 0x000000ff0500728c */ /* 0x000fe8000bf05070 */
[----:B------:R-:W-:Y:S01]  /*6110*/  UISETP.NE.AND.EX UP1, UPT, UR4, URZ, UPT, UP0 ;  /* 0x000000ff0400728c */ /* 0x000fe2000bf25300 */
[----:B------:R-:W-:Y:S01]  /*6120*/  PLOP3.LUT P1, PT, PT, PT, UP2, 0x80, 0x8 ;  /* 0x000000000008781c */ /* 0x000fe20003f2f028 */
[----:B------:R-:W-:Y:S03]  /*6130*/  UPLOP3.LUT UP0, UPT, UPT, UPT, UPT, 0x40, 0x4 ;  /* 0x000000000004789c */ /* 0x000fe60003f0e870 */
[----:B------:R-:W-:Y:S06]  /*6140*/  @UP2 UPLOP3.LUT UP0, UPT, UPT, UPT, UP1, 0x80, 0x8 ;  /* 0x000000000008289c */ /* 0x000fec0003f0f010 */
[----:B------:R-:W-:Y:S01]  /*6150*/  PLOP3.LUT P0, PT, PT, PT, UP0, 0x80, 0x8 ;  /* 0x000000000008781c */ /* 0x000fe20003f0f008 */
[----:B------:R-:W-:Y:S01]  /*6160*/  @!UPT UIADD3 URZ, UPT, UPT, URZ, URZ, URZ ;  /* 0x000000fffffff290 */ /* 0x000fe2000fffe0ff */
[----:B------:R-:W-:Y:S11]  /*6170*/  BRA.U !UP1, `(.L_x_101) ;  /* 0x0000000109407547 */ /* 0x000ff6000b800000 */
[----:B------:R-:W-:Y:S01]  /*6180*/  UISETP.NE.U32.AND UP0, UPT, UR60, URZ, UPT ;  /* 0x000000ff3c00728c */ /* 0x000fe2000bf05070 */
[----:B------:R-:W-:Y:S01]  /*6190*/  R2UR UR6, R49 ;  /* 0x00000000310672ca */ /* 0x000fe200000e0000 */
[----:B------:R-:W2:Y:S01]  /*61a0*/  LDCU.64 UR8, c[0x0][0x358] ;  /* 0x00006b00ff0877ac */ /* 0x000ea20008000a00 */
[----:B------:R-:W-:Y:S02]  /*61b0*/  HFMA2 R46, -RZ, RZ, 0, 5.9604644775390625e-08 ;  /* 0x00000001ff2e7431 */ /* 0x000fe400000001ff */
[----:B-1----:R-:W-:Y:S01]  /*61c0*/  IMAD.MOV.U32 R0, RZ, RZ, 0x1 ;  /* 0x00000001ff007424 */ /* 0x002fe200078e00ff */
[----:B------:R-:W-:Y:S06]  /*61d0*/  UISETP.NE.AND.EX UP0, UPT, UR61, URZ, UPT, UP0 ;  /* 0x000000ff3d00728c */ /* 0x000fec000bf05300 */
[----:B------:R-:W-:Y:S05]  /*61e0*/  PLOP3.LUT P3, PT, PT, PT, UP0, 0x80, 0x8 ;  /* 0x000000000008781c */ /* 0x000fea0003f6f008 */
[----:B------:R-:W1:Y:S01]  /*61f0*/  @UP0 LDCU.64 UR4, c[0x0][0x888] ;  /* 0x00011100ff0407ac */ /* 0x000e620008000a00 */
[----:B------:R-:W-:Y:S07]  /*6200*/  @UP0 UIMAD UR6, UR36, UR6, URZ ;  /* 0x00000006240602a4 */ /* 0x000fee000f8e02ff */
[----:B------:R-:W-:Y:S01]  /*6210*/  @!P3 PRMT R46, R0, 0x7610, R46 ;  /* 0x00007610002eb816 */ /* 0x000fe2000000002e */
[----:B-1----:R-:W-:Y:S06]  /*6220*/  @UP0 UIMAD.WIDE UR4, UR6, 0x4, UR4 ;  /* 0x00000004060408a5 */ /* 0x002fec000f8e0204 */
[----:B-----5:R-:W-:Y:S02]  /*6230*/  IMAD.U32 R26, RZ, RZ, UR4 ;  /* 0x00000004ff1a7e24 */ /* 0x020fe4000f8e00ff */
[----:B------:R-:W-:Y:S03]  /*6240*/  IMAD.U32 R27, RZ, RZ, UR5 ;  /* 0x00000005ff1b7e24 */ /* 0x000fe6000f8e00ff */
[----:B------:R-:W1:Y:S02]  /*6250*/  @!UP0 LDCU UR4, c[0x0][0x880] ;  /* 0x00011000ff0487ac */ /* 0x000e640008000800 */
[----:B--2---:R2:W5:Y:S02]  /*6260*/  @P3 LDG.E R26, desc[UR8][R26.64] ;  /* 0x000000081a1a3981 */ /* 0x004564000c1e1900 */
[----:B-12---:R-:W-:Y:S02]  /*6270*/  @!P3 MOV R26, UR4 ;  /* 0x00000004001abc02 */ /* 0x006fe40008000f00 */
.L_x_101:
[----:B------:R-:W-:Y:S05]  /*6280*/  @!P4 BRA `(.L_x_102) ;  /* 0x000000000024c947 */ /* 0x000fea0003800000 */
[----:B------:R-:W-:Y:S01]  /*6290*/  ISETP.NE.U32.AND P3, PT, R40, RZ, PT ;  /* 0x000000ff2800720c */ /* 0x000fe20003f65070 */
[----:B------:R-:W2:Y:S03]  /*62a0*/  LDCU.64 UR4, c[0x0][0x358] ;  /* 0x00006b00ff0477ac */ /* 0x000ea60008000a00 */
[----:B------:R-:W-:Y:S11]  /*62b0*/  ISETP.NE.AND.EX P3, PT, R41, RZ, PT, P3 ;  /* 0x000000ff2900720c */ /* 0x000ff60003f65330 */
[----:B------:R-:W-:Y:S02]  /*62c0*/  @!UPT UIADD3 URZ, UPT, UPT, URZ, URZ, URZ ;  /* 0x000000fffffff290 */ /* 0x000fe4000fffe0ff */
[----:B------:R-:W3:Y:S01]  /*62d0*/  @P3 LDC.64 R2, c[0x0][0x8a8] ;  /* 0x00022a00ff023b82 */ /* 0x000ee20000000a00 */
[----:B-1----:R-:W-:Y:S04]  /*62e0*/  @P3 IMAD R0, R42, UR36, RZ ;  /* 0x000000242a003c24 */ /* 0x002fe8000f8e02ff */
[----:B---3--:R-:W-:Y:S05]  /*62f0*/  @P3 IMAD.WIDE R2, R0, 0x4, R2 ;  /* 0x0000000400023825 */ /* 0x008fea00078e0202 */
[----:B--2--5:R2:W5:Y:S02]  /*6300*/  @P3 LDG.E R24, desc[UR4][R2.64] ;  /* 0x0000000402183981 */ /* 0x024564000c1e1900 */
[----:B--2---:R-:W3:Y:S02]  /*6310*/  @!P3 LDC R24, c[0x0][0x8a0] ;  /* 0x00022800ff18bb82 */ /* 0x004ee40000000800 */
.L_x_102:
[----:B-----5:R-:W-:Y:S01]  /*6320*/  FSETP.NEU.AND P3, PT, R26, RZ, PT ;  /* 0x000000ff1a00720b */ /* 0x020fe20003f6d000 */
[----:B------:R-:W-:Y:S01]  /*6330*/  ULOP3.LUT UR4, UR54, 0x1, URZ, 0x3c, !UPT ;  /* 0x0000000136047892 */ /* 0x000fe2000f8e3cff */
[----:B------:R-:W-:Y:S01]  /*6340*/  SEL R4, RZ, 0xffffffff, P2 ;  /* 0xffffffffff047807 */ /* 0x000fe20001000000 */
[----:B------:R-:W-:Y:S01]  /*6350*/  IMAD.U32 R62, RZ, RZ, UR47 ;  /* 0x0000002fff3e7e24 */ /* 0x000fe2000f8e00ff */
[----:B------:R-:W-:Y:S01]  /*6360*/  @P1 LOP3.LUT P2, RZ, R46, 0xff, RZ, 0xc0, !PT ;  /* 0x000000ff2eff1812 */ /* 0x000fe2000784c0ff */
[----:B------:R-:W-:Y:S01]  /*6370*/  IMAD.SHL.U32 R64, R44, 0x2, RZ ;  /* 0x000000022c407824 */ /* 0x000fe200078e00ff */
[----:B-1----:R-:W-:Y:S01]  /*6380*/  @P1 SEL R0, RZ, 0xffffffff, P3 ;  /* 0xffffffffff001807 */ /* 0x002fe20001800000 */
[----:B------:R-:W-:Y:S01]  /*6390*/  IMAD.U32 R66, RZ, RZ, UR4 ;  /* 0x00000004ff427e24 */ /* 0x000fe2000f8e00ff */
[----:B------:R-:W-:Y:S01]  /*63a0*/  LEA R53, R22, UR45, 0x3 ;  /* 0x0000002d16357c11 */ /* 0x000fe2000f8e18ff */
[----:B------:R-:W-:Y:S01]  /*63b0*/  IMAD.SHL.U32 R62, R62, 0x1000, RZ ;  /* 0x000010003e3e7824 */ /* 0x000fe200078e00ff */
[----:B------:R-:W-:Y:S01]  /*63c0*/  @P0 SEL R0, R4, R0, !P2 ;  /* 0x0000000004000207 */ /* 0x000fe20005000000 */
[----:B------:R-:W-:Y:S01]  /*63d0*/  BSSY B1, `(.L_x_103) ;  /* 0x0000035000017945 */ /* 0x000fe20003800000 */
[----:B------:R-:W-:Y:S01]  /*63e0*/  PLOP3.LUT P2, PT, PT, PT, UP1, 0x80, 0x8 ;  /* 0x000000000008781c */ /* 0x000fe20003f4f018 */
[----:B------:R-:W-:Y:S01]  /*63f0*/  IMAD.MOV.U32 R65, RZ, RZ, 0x1 ;  /* 0x00000001ff417424 */ /* 0x000fe200078e00ff */
[----:B------:R-:W-:Y:S01]  /*6400*/  @P1 LOP3.LUT R0, R0, 0x1, RZ, 0xc0, !PT ;  /* 0x0000000100001812 */ /* 0x000fe200078ec0ff */
[----:B------:R-:W-:Y:S01]  /*6410*/  IMAD R25, R22, 0x20, R23 ;  /* 0x0000002016197824 */ /* 0x000fe200078e0217 */
[----:B------:R-:W-:Y:S01]  /*6420*/  LOP3.LUT P4, R54, R46, 0xff, RZ, 0xc0, !PT ;  /* 0x000000ff2e367812 */ /* 0x000fe2000788c0ff */
[----:B------:R-:W-:Y:S01]  /*6430*/  IMAD.U32 R63, RZ, RZ, UR47 ;  /* 0x0000002fff3f7e24 */ /* 0x000fe2000f8e00ff */
[----:B------:R-:W-:Y:S01]  /*6440*/  ISETP.NE.U32.OR P6, PT, R0, 0x1, !P1 ;  /* 0x000000010000780c */ /* 0x000fe20004fc5470 */
[----:B------:R-:W-:Y:S01]  /*6450*/  IMAD.U32 R0, RZ, RZ, UR47 ;  /* 0x0000002fff007e24 */ /* 0x000fe2000f8e00ff */
[----:B------:R-:W-:Y:S02]  /*6460*/  SEL R3, RZ, 0xffffffff, P3 ;  /* 0xffffffffff037807 */ /* 0x000fe40001800000 */
[----:B------:R-:W-:Y:S02]  /*6470*/  CS2R R38, SRZ ;  /* 0x0000000000267805 */ /* 0x000fe4000001ff00 */
[----:B------:R-:W-:Y:S02]  /*6480*/  P2R R60, PR, RZ, 0x40 ;  /* 0x00000040ff3c7803 */ /* 0x000fe40000000000 */
[----:B------:R-:W-:Y:S02]  /*6490*/  CS2R R36, SRZ ;  /* 0x0000000000247805 */ /* 0x000fe4000001ff00 */
[----:B------:R-:W-:Y:S02]  /*64a0*/  LEA R0, R0, UR45, 0x3 ;  /* 0x0000002d00007c11 */ /* 0x000fe4000f8e18ff */
[----:B------:R-:W-:Y:S02]  /*64b0*/  CS2R R30, SRZ ;  /* 0x00000000001e7805 */ /* 0x000fe4000001ff00 */
[----:B------:R-:W-:Y:S02]  /*64c0*/  @P2 SEL R3, R4, R3, !P4 ;  /* 0x0000000304032207 */ /* 0x000fe40006000000 */
[----:B------:R-:W-:Y:S02]  /*64d0*/  CS2R R28, SRZ ;  /* 0x00000000001c7805 */ /* 0x000fe4000001ff00 */
[----:B------:R-:W-:Y:S02]  /*64e0*/  IADD3 R27, PT, PT, R62, UR45, R64 ;  /* 0x0000002d3e1b7c10 */ /* 0x000fe4000fffe040 */
[----:B------:R-:W-:Y:S02]  /*64f0*/  LOP3.LUT R3, R3, 0x1, RZ, 0xc0, !PT ;  /* 0x0000000103037812 */ /* 0x000fe400078ec0ff */
[----:B------:R-:W-:Y:S02]  /*6500*/  @P6 SHF.L.U32 R2, R66, 0x1f, RZ ;  /* 0x0000001f42026819 */ /* 0x000fe400000006ff */
[----:B------:R-:W-:Y:S02]  /*6510*/  ISETP.NE.U32.AND P5, PT, R3, 0x1, PT ;  /* 0x000000010300780c */ /* 0x000fe40003fa5070 */
[----:B------:R1:W2:Y:S02]  /*6520*/  @P6 SYNCS.PHASECHK.TRANS64.TRYWAIT P1, [R0+URZ+0x30], R2 ;  /* 0x00003002000065a7 */ /* 0x0002a400080211ff */
[----:B------:R-:W-:Y:S02]  /*6530*/  P2R R67, PR, RZ, 0x20 ;  /* 0x00000020ff437803 */ /* 0x000fe40000000000 */
[----:B-1----:R-:W-:Y:S04]  /*6540*/  SHF.L.U32 R2, R57, 0x1f, RZ ;  /* 0x0000001f39027819 */ /* 0x002fe800000006ff */
[----:B------:R1:W4:Y:S01]  /*6550*/  SYNCS.PHASECHK.TRANS64.TRYWAIT P0, [R53+URZ+0x90], R2 ;  /* 0x00009002350075a7 */ /* 0x00032200080011ff */
[----:B--2---:R-:W-:Y:S01]  /*6560*/  @P6 SEL R65, RZ, 0x1, !P1 ;  /* 0x00000001ff416807 */ /* 0x004fe20004800000 */
[----:B-1----:R-:W-:Y:S06]  /*6570*/  @!P6 BRA `(.L_x_104) ;  /* 0x000000000068e947 */ /* 0x002fec0003800000 */
[----:B------:R-:W-:Y:S01]  /*6580*/  LOP3.LUT P6, RZ, R45, 0x40, RZ, 0xc0, !PT ;  /* 0x000000402dff7812 */ /* 0x000fe200078cc0ff */
[----:B------:R-:W-:Y:S01]  /*6590*/  VIADD R3, R27, 0x200 ;  /* 0x000002001b037836 */ /* 0x000fe20000000000 */
[----:B------:R-:W-:Y:S01]  /*65a0*/  ISETP.NE.AND P2, PT, R65, RZ, PT ;  /* 0x000000ff4100720c */ /* 0x000fe20003f45270 */
[----:B------:R-:W-:Y:S01]  /*65b0*/  BSSY B0, `(.L_x_105) ;  /* 0x000000d000007945 */ /* 0x000fe20003800000 */
[----:B------:R-:W-:Y:S01]  /*65c0*/  PLOP3.LUT P1, PT, PT, PT, PT, 0x8, 0x80 ;  /* 0x000000000080781c */ /* 0x000fe20003f2e170 */
[----:B------:R-:W-:Y:S01]  /*65d0*/  @P5 VIADD R4, R27, 0x210 ;  /* 0x000002101b045836 */ /* 0x000fe20000000000 */
[----:B------:R-:W-:Y:S02]  /*65e0*/  @P5 PLOP3.LUT P1, PT, P6, PT, PT, 0x80, 0x8 ;  /* 0x000000000008581c */ /* 0x000fe4000372f070 */
[----:B------:R-:W-:Y:S02]  /*65f0*/  CS2R R38, SRZ ;  /* 0x0000000000267805 */ /* 0x000fe4000001ff00 */
[----:B------:R-:W-:Y:S02]  /*6600*/  CS2R R36, SRZ ;  /* 0x0000000000247805 */ /* 0x000fe4000001ff00 */
[----:B------:R-:W-:Y:S02]  /*6610*/  CS2R R30, SRZ ;  /* 0x00000000001e7805 */ /* 0x000fe4000001ff00 */
[----:B------:R-:W-:Y:S05]  /*6620*/  CS2R R28, SRZ ;  /* 0x00000000001c7805 */ /* 0x000fea000001ff00 */
[----:B------:R-:W-:Y:S01]  /*6630*/  @P1 VIADD R4, R3, 0xfffffff0 ;  /* 0xfffffff003041836 */ /* 0x000fe20000000000 */
[----:B------:R-:W-:Y:S06]  /*6640*/  @P2 BRA `(.L_x_106) ;  /* 0x00000000000c2947 */ /* 0x000fec0003800000 */
[----:B------:R-:W-:Y:S04]  /*6650*/  SHF.L.U32 R3, R66, 0x1f, RZ ;  /* 0x0000001f42037819 */ /* 0x000fe800000006ff */
[----:B------:R-:W1:Y:S02]  /*6660*/  SYNCS.PHASECHK.TRANS64.TRYWAIT P1, [R0+URZ+0x30], R3 ;  /* 0x00003003000075a7 */ /* 0x000e6400080211ff */
[----:B-1----:R-:W-:Y:S05]  /*6670*/  @!P1 BRA `(.L_x_107) ;  /* 0x0000001c00f09947 */ /* 0x002fea0003800000 */
.L_x_106:
[----:B------:R-:W-:Y:S05]  /*6680*/  BSYNC B0 ;  /* 0x0000000000007941 */ /* 0x000fea0003800000 */
.L_x_105:
[----:B------:R-:W-:Y:S01]  /*6690*/  UIADD3 UR4, UPT, UPT, UR47, 0x1, URZ ;  /* 0x000000012f047890 */ /* 0x000fe2000fffe0ff */
[----:B------:R-:W-:Y:S03]  /*66a0*/  ISETP.NE.AND P1, PT, R67, RZ, PT ;  /* 0x000000ff4300720c */ /* 0x000fe60003f25270 */
[----:B------:R-:W-:Y:S04]  /*66b0*/  UISETP.NE.AND UP0, UPT, UR4, 0x3, UPT ;  /* 0x000000030400788c */ /* 0x000fe8000bf05270 */
[----:B------:R-:W-:Y:S02]  /*66c0*/  USEL UR5, URZ, 0x1, UP0 ;  /* 0x00000001ff057887 */ /* 0x000fe40008000000 */
[----:B------:R-:W-:Y:S04]  /*66d0*/  USEL UR4, UR4, URZ, UP0 ;  /* 0x000000ff04047287 */ /* 0x000fe80008000000 */
[----:B------:R2:W1:Y:S01]  /*66e0*/  @P1 LDS.128 R36, [R4] ;  /* 0x0000000004241984 */ /* 0x0004620000000c00 */
[----:B------:R-:W-:Y:S01]  /*66f0*/  LOP3.LUT R66, R66, UR5, RZ, 0x3c, !PT ;  /* 0x0000000542427c12 */ /* 0x000fe2000f8e3cff */
[----:B------:R-:W-:Y:S02]  /*6700*/  IMAD.U32 R63, RZ, RZ, UR4 ;  /* 0x00000004ff3f7e24 */ /* 0x000fe4000f8e00ff */
[----:B------:R2:W1:Y:S04]  /*6710*/  @P1 LDS.128 R28, [R27+0x200] ;  /* 0x000200001b1c1984 */ /* 0x0004680000000c00 */
.L_x_104:
[----:B------:R-:W-:Y:S05]  /*6720*/  BSYNC B1 ;  /* 0x0000000000017941 */ /* 0x000fea0003800000 */
.L_x_103:
[----:B-1----:R-:W-:Y:S04]  /*6730*/  SHF.R.U32.HI R0, RZ, 0x15, R25 ;  /* 0x00000015ff007819 */ /* 0x002fe80000011619 */
[----:B------:R-:W-:Y:S01]  /*6740*/  LOP3.LUT P1, RZ, R0, 0x3, R47, 0x48, !PT ;  /* 0x0000000300ff7812 */ /* 0x000fe2000782482f */
[----:B------:R-:W-:Y:S01]  /*6750*/  @!UPT UIADD3 URZ, UPT, UPT, URZ, URZ, URZ ;  /* 0x000000fffffff290 */ /* 0x000fe2000fffe0ff */
[----:B----4-:R-:W-:Y:S11]  /*6760*/  @P0 BRA `(.L_x_108) ;  /* 0x0000000000080947 */ /* 0x010ff60003800000 */
[----:B------:R-:W1:Y:S02]  /*6770*/  SYNCS.PHASECHK.TRANS64.TRYWAIT P0, [R53+URZ+0x90], R2 ;  /* 0x00009002350075a7 */ /* 0x000e6400080011ff */
[----:B-1----:R-:W-:Y:S05]  /*6780*/  @!P0 BRA `(.L_x_109) ;  /* 0x0000001c00c08947 */ /* 0x002fea0003800000 */
.L_x_108:
[----:B------:R-:W-:Y:S05]  /*6790*/  @!P1 BRA `(.L_x_110) ;  /* 0x0000000000409947 */ /* 0x000fea0003800000 */
[----:B------:R-:W4:Y:S01]  /*67a0*/  LDCU.64 UR8, c[0x4][0x70] ;  /* 0x01000e00ff0877ac */ /* 0x000f220008000a00 */
[----:B------:R-:W-:Y:S01]  /*67b0*/  MOV R3, 0x0 ;  /* 0x0000000000037802 */ /* 0x000fe20000000f00 */
[----:B------:R-:W-:Y:S02]  /*67c0*/  HFMA2 R12, -RZ, RZ, 0, 5.9604644775390625e-08 ;  /* 0x00000001ff0c7431 */ /* 0x000fe400000001ff */
[----:B------:R-:W-:Y:S02]  /*67d0*/  IMAD.MOV.U32 R8, RZ, RZ, 0x192 ;  /* 0x00000192ff087424 */ /* 0x000fe400078e00ff */
[----:B------:R-:W-:Y:S01]  /*67e0*/  IMAD.MOV.U32 R13, RZ, RZ, RZ ;  /* 0x000000ffff0d7224 */ /* 0x000fe200078e00ff */
[----:B------:R-:W5:Y:S01]  /*67f0*/  LDCU.64 UR6, c[0x4][0x78] ;  /* 0x01000f00ff0677ac */ /* 0x000f620008000a00 */
[----:B-1----:R-:W1:Y:S01]  /*6800*/  LDC.64 R2, c[0x4][R3] ;  /* 0x0100000003027b82 */ /* 0x002e620000000a00 */
[----:B------:R-:W3:Y:S01]  /*6810*/  LDCU.64 UR4, c[0x4][0x10] ;  /* 0x01000200ff0477ac */ /* 0x000ee20008000a00 */
[----:B----4-:R-:W-:Y:S01]  /*6820*/  MOV R5, UR9 ;  /* 0x0000000900057c02 */ /* 0x010fe20008000f00 */
[----:B--2---:R-:W-:Y:S01]  /*6830*/  IMAD.U32 R4, RZ, RZ, UR8 ;  /* 0x00000008ff047e24 */ /* 0x004fe2000f8e00ff */
[----:B-----5:R-:W-:Y:S01]  /*6840*/  MOV R7, UR7 ;  /* 0x0000000700077c02 */ /* 0x020fe20008000f00 */
[----:B------:R-:W-:Y:S01]  /*6850*/  IMAD.U32 R6, RZ, RZ, UR6 ;  /* 0x00000006ff067e24 */ /* 0x000fe2000f8e00ff */
[----:B---3--:R-:W-:Y:S01]  /*6860*/  MOV R11, UR5 ;  /* 0x00000005000b7c02 */ /* 0x008fe20008000f00 */
[----:B------:R-:W-:Y:S02]  /*6870*/  IMAD.U32 R10, RZ, RZ, UR4 ;  /* 0x00000004ff0a7e24 */ /* 0x000fe4000f8e00ff */
[----:B------:R-:W-:Y:S07]  /*6880*/  LEPC R20, `(.L_x_110) ;  /* 0x000000001014794e */ /* 0x000fee0000000000 */
[----:B-1----:R-:W-:Y:S05]  /*6890*/  CALL.ABS.NOINC R2 ;  /* 0x0000000002007343 */ /* 0x002fea0003c00000 */
.L_x_110:
[----:B------:R-:W-:Y:S05]  /*68a0*/  WARPSYNC.ALL ;  /* 0x0000000000007948 */ /* 0x000fea0003800000 */
[----:B------:R-:W-:Y:S01]  /*68b0*/  R2UR UR4, R25 ;  /* 0x00000000190472ca */ /* 0x000fe200000e0000 */
[--C-:B------:R-:W-:Y:S01]  /*68c0*/  HADD2.F32 R3, -RZ, R28.reuse.H0_H0 ;  /* 0x2000001cff037230 */ /* 0x100fe20000004100 */
[----:B------:R-:W-:Y:S01]  /*68d0*/  MOV R61, 0x10 ;  /* 0x00000010003d7802 */ /* 0x000fe20000000f00 */
[--C-:B------:R-:W-:Y:S01]  /*68e0*/  HADD2.F32 R20, -RZ, R29.reuse.H0_H0 ;  /* 0x2000001dff147230 */ /* 0x100fe20000004100 */
[----:B------:R-:W-:Y:S01]  /*68f0*/  LOP3.LUT P6, RZ, R45, 0x40, RZ, 0xc0, !PT ;  /* 0x000000402dff7812 */ /* 0x000fe200078cc0ff */
[----:B------:R-:W-:Y:S01]  /*6900*/  HADD2.F32 R21, -RZ, R29.H1_H1 ;  /* 0x3000001dff157230 */ /* 0x000fe20000004100 */
[----:B------:R-:W-:Y:S01]  /*6910*/  ISETP.NE.AND P0, PT, R58, RZ, PT ;  /* 0x000000ff3a00720c */ /* 0x000fe20003f05270 */
[----:B------:R-:W-:Y:S01]  /*6920*/  BSSY.RECONVERGENT B0, `(.L_x_111) ;  /* 0x0000051000007945 */ /* 0x000fe20003800200 */
[----:B------:R-:W-:Y:S05]  /*6930*/  SEL R61, R61, 0xfffffff0, !P6 ;  /* 0xfffffff03d3d7807 */ /* 0x000fea0007000000 */
[----:B--2---:R-:W3:Y:S02]  /*6940*/  LDTM.x16 R4, tmem[UR4] ;  /* 0x00000004000479ee */ /* 0x004ee40008240000 */
[C---:B---3--:R-:W-:Y:S01]  /*6950*/  FMUL R0, R24.reuse, R4 ;  /* 0x0000000418007220 */ /* 0x048fe20000400000 */
[----:B------:R-:W-:Y:S02]  /*6960*/  HADD2.F32 R4, -RZ, R28.H1_H1 ;  /* 0x3000001cff047230 */ /* 0x000fe40000004100 */
[C---:B-1----:R-:W-:Y:S01]  /*6970*/  FMUL R2, R24.reuse, R5 ;  /* 0x0000000518027220 */ /* 0x042fe20000400000 */
[----:B------:R-:W-:Y:S01]  /*6980*/  FMUL R7, R24, R7 ;  /* 0x0000000718077220 */ /* 0x000fe20000400000 */
[----:B------:R-:W-:Y:S01]  /*6990*/  FFMA R0, R26, R3, R0 ;  /* 0x000000031a007223 */ /* 0x000fe20000000000 */
[----:B------:R-:W-:Y:S01]  /*69a0*/  FMUL R3, R24, R6 ;  /* 0x0000000618037220 */ /* 0x000fe20000400000 */
[----:B------:R-:W-:Y:S01]  /*69b0*/  FFMA R2, R26, R4, R2 ;  /* 0x000000041a027223 */ /* 0x000fe20000000002 */
[C---:B------:R-:W-:Y:S01]  /*69c0*/  FMUL R4, R24.reuse, R8 ;  /* 0x0000000818047220 */ /* 0x040fe20000400000 */
[C---:B------:R-:W-:Y:S01]  /*69d0*/  FMUL R8, R24.reuse, R12 ;  /* 0x0000000c18087220 */ /* 0x040fe20000400000 */
[----:B------:R-:W-:Y:S01]  /*69e0*/  FMUL R12, R24, R16 ;  /* 0x00000010180c7220 */ /* 0x000fe20000400000 */
[--C-:B------:R-:W-:Y:S01]  /*69f0*/  HADD2.F32 R16, -RZ, R30.reuse.H0_H0 ;  /* 0x2000001eff107230 */ /* 0x100fe20000004100 */
[----:B------:R-:W-:Y:S01]  /*6a00*/  F2FP.F16.F32.PACK_AB R32, R2, R0 ;  /* 0x000000000220723e */ /* 0x000fe200000000ff */
[----:B------:R-:W-:Y:S02]  /*6a10*/  HADD2.F32 R0, -RZ, R30.H1_H1 ;  /* 0x3000001eff007230 */ /* 0x000fe40000004100 */
[----:B------:R-:W-:Y:S01]  /*6a20*/  FMUL R5, R24, R9 ;  /* 0x0000000918057220 */ /* 0x000fe20000400000 */
[C---:B------:R-:W-:Y:S01]  /*6a30*/  FFMA R3, R26.reuse, R20, R3 ;  /* 0x000000141a037223 */ /* 0x040fe20000000003 */
[C---:B------:R-:W-:Y:S01]  /*6a40*/  FFMA R7, R26.reuse, R21, R7 ;  /* 0x000000151a077223 */ /* 0x040fe20000000007 */
[--C-:B------:R-:W-:Y:S02]  /*6a50*/  HADD2.F32 R2, -RZ, R31.reuse.H0_H0 ;  /* 0x2000001fff027230 */ /* 0x100fe40000004100 */
[----:B------:R-:W-:Y:S01]  /*6a60*/  FFMA R4, R26, R16, R4 ;  /* 0x000000101a047223 */ /* 0x000fe20000000004 */
[----:B------:R-:W-:Y:S01]  /*6a70*/  FMUL R6, R24, R10 ;  /* 0x0000000a18067220 */ /* 0x000fe20000400000 */
[----:B------:R-:W-:Y:S01]  /*6a80*/  FFMA R5, R26, R0, R5 ;  /* 0x000000001a057223 */ /* 0x000fe20000000005 */
[----:B------:R-:W-:Y:S02]  /*6a90*/  HADD2.F32 R16, -RZ, R31.H1_H1 ;  /* 0x3000001fff107230 */ /* 0x000fe40000004100 */
[----:B------:R-:W-:Y:S01]  /*6aa0*/  FMUL R11, R24, R11 ;  /* 0x0000000b180b7220 */ /* 0x000fe20000400000 */
[--C-:B------:R-:W-:Y:S02]  /*6ab0*/  HADD2.F32 R0, -RZ, R36.reuse.H0_H0 ;  /* 0x20000024ff007230 */ /* 0x100fe40000004100 */
[C---:B------:R-:W-:Y:S01]  /*6ac0*/  FFMA R6, R26.reuse, R2, R6 ;  /* 0x000000021a067223 */ /* 0x040fe20000000006 */
[----:B------:R-:W-:Y:S01]  /*6ad0*/  F2FP.F16.F32.PACK_AB R33, R7, R3 ;  /* 0x000000030721723e */ /* 0x000fe200000000ff */
[----:B------:R-:W-:Y:S02]  /*6ae0*/  HADD2.F32 R2, -RZ, R36.H1_H1 ;  /* 0x30000024ff027230 */ /* 0x000fe40000004100 */
[----:B------:R-:W-:Y:S01]  /*6af0*/  FFMA R11, R26, R16, R11 ;  /* 0x000000101a0b7223 */ /* 0x000fe2000000000b */
[----:B------:R-:W-:Y:S01]  /*6b00*/  FMUL R9, R24, R13 ;  /* 0x0000000d18097220 */ /* 0x000fe20000400000 */
[--C-:B------:R-:W-:Y:S02]  /*6b10*/  HADD2.F32 R3, -RZ, R37.reuse.H0_H0 ;  /* 0x20000025ff037230 */ /* 0x100fe40000004100 */
[----:B------:R-:W-:Y:S01]  /*6b20*/  FFMA R8, R26, R0, R8 ;  /* 0x000000001a087223 */ /* 0x000fe20000000008 */
[C---:B------:R-:W-:Y:S01]  /*6b30*/  FMUL R10, R24.reuse, R14 ;  /* 0x0000000e180a7220 */ /* 0x040fe20000400000 */
[----:B------:R-:W-:Y:S02]  /*6b40*/  HADD2.F32 R0, -RZ, R37.H1_H1 ;  /* 0x30000025ff007230 */ /* 0x000fe40000004100 */
[----:B------:R-:W-:Y:S01]  /*6b50*/  FMUL R15, R24, R15 ;  /* 0x0000000f180f7220 */ /* 0x000fe20000400000 */
[C---:B------:R-:W-:Y:S01]  /*6b60*/  FFMA R9, R26.reuse, R2, R9 ;  /* 0x000000021a097223 */ /* 0x040fe20000000009 */
[C---:B------:R-:W-:Y:S01]  /*6b70*/  FFMA R10, R26.reuse, R3, R10 ;  /* 0x000000031a0a7223 */ /* 0x040fe2000000000a */
[--C-:B------:R-:W-:Y:S01]  /*6b80*/  HADD2.F32 R2, -RZ, R38.reuse.H0_H0 ;  /* 0x20000026ff027230 */ /* 0x100fe20000004100 */
[----:B------:R-:W-:Y:S01]  /*6b90*/  F2FP.F16.F32.PACK_AB R34, R5, R4 ;  /* 0x000000040522723e */ /* 0x000fe200000000ff */
[----:B------:R-:W-:Y:S02]  /*6ba0*/  HADD2.F32 R3, -RZ, R38.H1_H1 ;  /* 0x30000026ff037230 */ /* 0x000fe40000004100 */
[----:B------:R-:W-:Y:S01]  /*6bb0*/  FFMA R15, R26, R0, R15 ;  /* 0x000000001a0f7223 */ /* 0x000fe2000000000f */
[C---:B------:R-:W-:Y:S01]  /*6bc0*/  FMUL R13, R24.reuse, R17 ;  /* 0x00000011180d7220 */ /* 0x040fe20000400000 */
[--C-:B------:R-:W-:Y:S02]  /*6bd0*/  HADD2.F32 R4, -RZ, R39.reuse.H0_H0 ;  /* 0x20000027ff047230 */ /* 0x100fe40000004100 */
[C---:B------:R-:W-:Y:S01]  /*6be0*/  FMUL R14, R24.reuse, R18 ;  /* 0x00000012180e7220 */ /* 0x040fe20000400000 */
[----:B------:R-:W-:Y:S02]  /*6bf0*/  HADD2.F32 R0, -RZ, R39.H1_H1 ;  /* 0x30000027ff007230 */ /* 0x000fe40000004100 */
[----:B------:R-:W-:Y:S01]  /*6c00*/  FMUL R19, R24, R19 ;  /* 0x0000001318137220 */ /* 0x000fe20000400000 */
[----:B------:R-:W-:Y:S01]  /*6c10*/  F2FP.F16.F32.PACK_AB R35, R11, R6 ;  /* 0x000000060b23723e */ /* 0x000fe200000000ff */
[C---:B------:R-:W-:Y:S01]  /*6c20*/  FFMA R12, R26.reuse, R2, R12 ;  /* 0x000000021a0c7223 */ /* 0x040fe2000000000c */
[C---:B------:R-:W-:Y:S01]  /*6c30*/  FFMA R13, R26.reuse, R3, R13 ;  /* 0x000000031a0d7223 */ /* 0x040fe2000000000d */
[C---:B------:R-:W-:Y:S01]  /*6c40*/  FFMA R14, R26.reuse, R4, R14 ;  /* 0x000000041a0e7223 */ /* 0x040fe2000000000e */
[----:B------:R-:W-:Y:S01]  /*6c50*/  FFMA R19, R26, R0, R19 ;  /* 0x000000001a137223 */ /* 0x000fe20000000013 */
[----:B------:R1:W-:Y:S01]  /*6c60*/  STS.128 [R27+0x200], R32 ;  /* 0x000200201b007388 */ /* 0x0003e20000000c00 */
[----:B------:R-:W-:Y:S02]  /*6c70*/  F2FP.F16.F32.PACK_AB R8, R9, R8 ;  /* 0x000000080908723e */ /* 0x000fe400000000ff */
[----:B------:R-:W-:Y:S02]  /*6c80*/  F2FP.F16.F32.PACK_AB R9, R15, R10 ;  /* 0x0000000a0f09723e */ /* 0x000fe400000000ff */
[----:B------:R-:W-:Y:S02]  /*6c90*/  F2FP.F16.F32.PACK_AB R10, R13, R12 ;  /* 0x0000000c0d0a723e */ /* 0x000fe400000000ff */
[----:B------:R-:W-:Y:S02]  /*6ca0*/  F2FP.F16.F32.PACK_AB R11, R19, R14 ;  /* 0x0000000e130b723e */ /* 0x000fe400000000ff */
[----:B------:R-:W-:Y:S05]  /*6cb0*/  IADD3 R0, PT, PT, R27, R61, RZ ;  /* 0x0000003d1b007210 */ /* 0x000fea0007ffe0ff */
[----:B------:R1:W-:Y:S01]  /*6cc0*/  STS.128 [R0+0x200], R8 ;  /* 0x0002000800007388 */ /* 0x0003e20000000c00 */
[----:B------:R-:W-:Y:S01]  /*6cd0*/  @!PT LDS RZ, [RZ] ;  /* 0x00000000fffff984 */ /* 0x000fe20000000800 */
[----:B------:R-:W-:Y:S01]  /*6ce0*/  @!PT LDS RZ, [RZ] ;  /* 0x00000000fffff984 */ /* 0x000fe20000000800 */
[----:B------:R-:W-:Y:S01]  /*6cf0*/  @!PT LDS RZ, [RZ] ;  /* 0x00000000fffff984 */ /* 0x000fe20000000800 */
[----:B------:R-:W-:Y:S01]  /*6d00*/  @!PT LDS RZ, [RZ] ;  /* 0x00000000fffff984 */ /* 0x000fe20000000800 */
[----:B------:R2:W-:Y:S07]  /*6d10*/  MEMBAR.ALL.CTA ;  /* 0x0000000000007992 */ /* 0x0005ee0000008000 */
[----:B--2---:R-:W2:Y:S02]  /*6d20*/  FENCE.VIEW.ASYNC.S ;  /* 0x00000000000073c6 */ /* 0x004ea40000000000 */
[----:B--2---:R-:W-:Y:S06]  /*6d30*/  BAR.SYNC.DEFER_BLOCKING 0x1, 0x80 ;  /* 0x0042000000007b1d */ /* 0x004fec0000010000 */
[----:B------:R-:W-:Y:S05]  /*6d40*/  @P0 BRA `(.L_x_112) ;  /* 0x0000000000380947 */ /* 0x000fea0003800000 */
[----:B------:R-:W2:Y:S01]  /*6d50*/  LDCU.64 UR6, c[0x0][0x348] ;  /* 0x00006900ff0677ac */ /* 0x000ea20008000a00 */
[----:B------:R-:W-:Y:S01]  /*6d60*/  R2UR UR5, R62 ;  /* 0x000000003e0572ca */ /* 0x000fe200000e0000 */
[----:B------:R-:W-:Y:S01]  /*6d70*/  UMOV UR51, UR36 ;  /* 0x0000002400337c82 */ /* 0x000fe20008000000 */
[----:B------:R-:W-:Y:S01]  /*6d80*/  UIADD3 UR9, UPT, UPT, UR49, 0x20, URZ ;  /* 0x0000002031097890 */ /* 0x000fe2000fffe0ff */
[----:B------:R-:W-:Y:S01]  /*6d90*/  UMOV UR10, UR50 ;  /* 0x00000032000a7c82 */ /* 0x000fe20008000000 */
[----:B------:R-:W-:Y:S09]  /*6da0*/  UMOV UR11, UR36 ;  /* 0x00000024000b7c82 */ /* 0x000ff20008000000 */
[----:B------:R-:W-:Y:S02]  /*6db0*/  UIADD3 UR5, UPT, UPT, UR45, UR5, URZ ;  /* 0x000000052d057290 */ /* 0x000fe4000fffe0ff */
[----:B--2---:R-:W-:Y:S02]  /*6dc0*/  UIADD3 UR4, UP0, UPT, UR6, 0x680, URZ ;  /* 0x0000068006047890 */ /* 0x004fe4000ff1e0ff */
[----:B------:R-:W-:Y:S02]  /*6dd0*/  UIADD3 UR48, UPT, UPT, UR5, 0x200, URZ ;  /* 0x0000020005307890 */ /* 0x000fe4000fffe0ff */
[----:B------:R-:W-:Y:S02]  /*6de0*/  UIADD3 UR8, UPT, UPT, UR5, 0xa00, URZ ;  /* 0x00000a0005087890 */ /* 0x000fe4000fffe0ff */
[----:B------:R-:W-:Y:S09]  /*6df0*/  UIADD3.X UR5, UPT, UPT, URZ, UR7, URZ, UP0, !UPT ;  /* 0x00000007ff057290 */ /* 0x000ff200087fe4ff */
[----:B------:R2:W-:Y:S01]  /*6e00*/  UTMASTG.3D [UR48], [UR4] ;  /* 0x00000030040073b5 */ /* 0x0005e20008010000 */
[----:B------:R2:W-:Y:S02]  /*6e10*/  UTMASTG.3D [UR8], [UR4] ;  /* 0x00000008040073b5 */ /* 0x0005e40008010000 */
[----:B--2---:R0:W-:Y:S02]  /*6e20*/  UTMACMDFLUSH ;  /* 0x00000000000079b7 */ /* 0x0041e40000000000 */
.L_x_112:
[----:B------:R-:W-:Y:S05]  /*6e30*/  BSYNC.RECONVERGENT B0 ;  /* 0x0000000000007941 */ /* 0x000fea0003800200 */
.L_x_111:
[----:B------:R-:W-:Y:S01]  /*6e40*/  UIADD3 UR46, UPT, UPT, UR47, 0x1, URZ ;  /* 0x000000012f2e7890 */ /* 0x000fe2000fffe0ff */
[----:B------:R-:W-:Y:S03]  /*6e50*/  BSSY.RECONVERGENT B0, `(.L_x_113) ;  /* 0x0000005000007945 */ /* 0x000fe60003800200 */
[----:B------:R-:W-:Y:S04]  /*6e60*/  UISETP.NE.AND UP0, UPT, UR46, 0x3, UPT ;  /* 0x000000032e00788c */ /* 0x000fe8000bf05270 */
[----:B------:R-:W-:Y:S01]  /*6e70*/  USEL UR44, UR46, URZ, UP0 ;  /* 0x000000ff2e2c7287 */ /* 0x000fe20008000000 */
[----:B------:R-:W-:Y:S11]  /*6e80*/  @P0 BRA `(.L_x_114) ;  /* 0x0000000000040947 */ /* 0x000ff60003800000 */
[----:B------:R-:W-:Y:S04]  /*6e90*/  DEPBAR.LE SB0, 0x1 ;  /* 0x000080400000791a */ /* 0x000fe80000000000 */
.L_x_114:
[----:B------:R-:W-:Y:S05]  /*6ea0*/  BSYNC.RECONVERGENT B0 ;  /* 0x0000000000007941 */ /* 0x000fea0003800200 */
.L_x_113:
[----:B------:R-:W-:Y:S01]  /*6eb0*/  BAR.SYNC.DEFER_BLOCKING 0x1, 0x80 ;  /* 0x0042000000007b1d */ /* 0x000fe20000010000 */
[----:B------:R-:W-:Y:S01]  /*6ec0*/  ISETP.NE.AND P1, PT, R60, RZ, PT ;  /* 0x000000ff3c00720c */ /* 0x000fe20003f25270 */
[----:B------:R-:W-:Y:S01]  /*6ed0*/  UISETP.NE.AND UP0, UPT, UR53, URZ, UPT ;  /* 0x000000ff3500728c */ /* 0x000fe2000bf05270 */
[----:B------:R-:W-:Y:S11]  /*6ee0*/  LEA R3, R63, UR45, 0x3 ;  /* 0x0000002d3f037c11 */ /* 0x000ff6000f8e18ff */
[----:B------:R-:W-:Y:S01]  /*6ef0*/  @P1 SHF.L.U32 R4, R66, 0x1f, RZ ;  /* 0x0000001f42041819 */ /* 0x000fe200000006ff */
[----:B------:R-:W-:Y:S06]  /*6f00*/  BRA.U !UP0, `(.L_x_115) ;  /* 0x0000000108247547 */ /* 0x000fec000b800000 */
[----:B-1----:R-:W1:Y:S01]  /*6f10*/  S2R R0, SR_CgaCtaId ;  /* 0x0000000000007919 */ /* 0x002e620000008800 */
[----:B------:R-:W-:Y:S01]  /*6f20*/  IMAD.U32 R2, RZ, RZ, UR52 ;  /* 0x00000034ff027e24 */ /* 0x000fe2000f8e00ff */
[----:B------:R-:W-:Y:S04]  /*6f30*/  UIADD3 UR4, UPT, UPT, UR52, 0x1, URZ ;  /* 0x0000000134047890 */ /* 0x000fe8000fffe0ff */
[----:B------:R-:W-:Y:S01]  /*6f40*/  @P1 LEA R2, R2, UR45, 0x3 ;  /* 0x0000002d02021c11 */ /* 0x000fe2000f8e18ff */
[----:B------:R-:W-:Y:S04]  /*6f50*/  UISETP.NE.AND UP0, UPT, UR4, 0x3, UPT ;  /* 0x000000030400788c */ /* 0x000fe8000bf05270 */
[----:B------:R-:W-:Y:S01]  /*6f60*/  @P1 VIADD R2, R2, 0x48 ;  /* 0x0000004802021836 */ /* 0x000fe20000000000 */
[----:B------:R-:W-:Y:S04]  /*6f70*/  USEL UR52, UR4, URZ, UP0 ;  /* 0x000000ff04347287 */ /* 0x000fe80008000000 */
[----:B-1----:R-:W-:Y:S04]  /*6f80*/  @P1 PRMT R0, R0, 0x654, R2 ;  /* 0x0000065400001816 */ /* 0x002fe80000000002 */
[----:B------:R2:W-:Y:S04]  /*6f90*/  @P1 SYNCS.ARRIVE.TRANS64.RED.A1T0 RZ, [R0+URZ], RZ ;  /* 0x000000ff00ff19a7 */ /* 0x0005e800081004ff */
.L_x_115:
[----:B------:R-:W3:Y:S01]  /*6fa0*/  @P1 SYNCS.PHASECHK.TRANS64.TRYWAIT P0, [R3+URZ+0x30], R4 ;  /* 0x00003004030015a7 */ /* 0x000ee200080011ff */
[----:B------:R-:W-:Y:S01]  /*6fb0*/  BSSY B1, `(.L_x_116) ;  /* 0x0000012000017945 */ /* 0x000fe20003800000 */
[----:B---3--:R-:W-:Y:S03]  /*6fc0*/  @P1 SEL R65, RZ, 0x1, !P0 ;  /* 0x00000001ff411807 */ /* 0x008fe60004000000 */
[----:B------:R-:W-:Y:S05]  /*6fd0*/  @!P1 BRA `(.L_x_117) ;  /* 0x00000000003c9947 */ /* 0x000fea0003800000 */
[----:B------:R-:W-:Y:S01]  /*6fe0*/  ISETP.NE.AND P1, PT, R67, RZ, PT ;  /* 0x000000ff4300720c */ /* 0x000fe20003f25270 */
[----:B------:R-:W-:Y:S01]  /*6ff0*/  BSSY B0, `(.L_x_118) ;  /* 0x0000009000007945 */ /* 0x000fe20003800000 */
[----:B------:R-:W-:Y:S11]  /*7000*/  ISETP.NE.AND P0, PT, R65, RZ, PT ;  /* 0x000000ff4100720c */ /* 0x000ff60003f05270 */
[----:B------:R-:W-:Y:S05]  /*7010*/  @P1 IMAD R63, R63, 0x1000, R64 ;  /* 0x000010003f3f1824 */ /* 0x000fea00078e0240 */
[----:B-12---:R-:W-:Y:S05]  /*7020*/  @P1 IADD3 R0, PT, PT, R63, UR45, RZ ;  /* 0x0000002d3f001c10 */ /* 0x006fea000fffe0ff */
[----:B------:R-:W-:Y:S01]  /*7030*/  @P1 IMAD.IADD R0, R61, 0x1, R0 ;  /* 0x000000013d001824 */ /* 0x000fe200078e0200 */
[----:B------:R-:W-:Y:S06]  /*7040*/  @P0 BRA `(.L_x_119) ;  /* 0x00000000000c0947 */ /* 0x000fec0003800000 */
[----:B------:R-:W-:Y:S04]  /*7050*/  SHF.L.U32 R66, R66, 0x1f, RZ ;  /* 0x0000001f42427819 */ /* 0x000fe800000006ff */
[----:B------:R-:W1:Y:S02]  /*7060*/  SYNCS.PHASECHK.TRANS64.TRYWAIT P0, [R3+URZ+0x30], R66 ;  /* 0x00003042030075a7 */ /* 0x000e6400080011ff */
[----:B-1----:R-:W-:Y:S05]  /*7070*/  @!P0 BRA `(.L_x_120) ;  /* 0x0000001400988947 */ /* 0x002fea0003800000 */
.L_x_119:
[----:B------:R-:W-:Y:S05]  /*7080*/  BSYNC B0 ;  /* 0x0000000000007941 */ /* 0x000fea0003800000 */
.L_x_118:
[----:B------:R-:W-:Y:S11]  /*7090*/  ISETP.NE.AND P0, PT, R67, RZ, PT ;  /* 0x000000ff4300720c */ /* 0x000ff60003f05270 */
[----:B------:R-:W-:Y:S02]  /*70a0*/  @!UPT UIADD3 URZ, UPT, UPT, URZ, URZ, URZ ;  /* 0x000000fffffff290 */ /* 0x000fe4000fffe0ff */
[----:B------:R3:W4:Y:S04]  /*70b0*/  @P0 LDS.128 R28, [R63+UR45+0x200] ;  /* 0x0002002d3f1c0984 */ /* 0x0007280008000c00 */
[----:B------:R3:W2:Y:S02]  /*70c0*/  @P0 LDS.128 R36, [R0+0x200] ;  /* 0x0002000000240984 */ /* 0x0006a40000000c00 */
.L_x_117:
[----:B------:R-:W-:Y:S05]  /*70d0*/  BSYNC B1 ;  /* 0x0000000000017941 */ /* 0x000fea0003800000 */
.L_x_116:
[----:B-123--:R-:W-:Y:S05]  /*70e0*/  VIADD R0, R25, 0x10 ;  /* 0x0000001019007836 */ /* 0x00efea0000000000 */
[----:B------:R-:W-:Y:S04]  /*70f0*/  SHF.R.U32.HI R0, RZ, 0x15, R0 ;  /* 0x00000015ff007819 */ /* 0x000fe80000011600 */
[----:B------:R-:W-:Y:S11]  /*7100*/  LOP3.LUT P0, RZ, R0, 0x3, R47, 0x48, !PT ;  /* 0x0000000300ff7812 */ /* 0x000ff6000780482f */
[----:B------:R-:W-:Y:S02]  /*7110*/  @!UPT UIADD3 URZ, UPT, UPT, URZ, URZ, URZ ;  /* 0x000000fffffff290 */ /* 0x000fe4000fffe0ff */
[----:B------:R-:W-:Y:S05]  /*7120*/  @!P0 BRA `(.L_x_121) ;  /* 0x0000000000408947 */ /* 0x000fea0003800000 */
[----:B------:R-:W1:Y:S01]  /*7130*/  LDCU.64 UR8, c[0x4][0x70] ;  /* 0x01000e00ff0877ac */ /* 0x000e620008000a00 */
[----:B------:R-:W-:Y:S01]  /*7140*/  MOV R3, 0x0 ;  /* 0x0000000000037802 */ /* 0x000fe20000000f00 */
[----:B------:R-:W-:Y:S02]  /*7150*/  HFMA2 R12, -RZ, RZ, 0, 5.9604644775390625e-08 ;  /* 0x00000001ff0c7431 */ /* 0x000fe400000001ff */
[----:B------:R-:W-:Y:S02]  /*7160*/  IMAD.MOV.U32 R8, RZ, RZ, 0x192 ;  /* 0x00000192ff087424 */ /* 0x000fe400078e00ff */
[----:B------:R-:W-:Y:S01]  /*7170*/  IMAD.MOV.U32 R13, RZ, RZ, RZ ;  /* 0x000000ffff0d7224 */ /* 0x000fe200078e00ff */
[----:B------:R-:W2:Y:S01]  /*7180*/  LDCU.64 UR6, c[0x4][0x78] ;  /* 0x01000f00ff0677ac */ /* 0x000ea20008000a00 */
[----:B------:R-:W3:Y:S01]  /*7190*/  LDC.64 R2, c[0x4][R3] ;  /* 0x0100000003027b82 */ /* 0x000ee20000000a00 */
[----:B------:R-:W5:Y:S01]  /*71a0*/  LDCU.64 UR4, c[0x4][0x10] ;  /* 0x01000200ff0477ac */ /* 0x000f620008000a00 */
[----:B-1----:R-:W-:Y:S01]  /*71b0*/  MOV R5, UR9 ;  /* 0x0000000900057c02 */ /* 0x002fe20008000f00 */
[----:B------:R-:W-:Y:S01]  /*71c0*/  IMAD.U32 R4, RZ, RZ, UR8 ;  /* 0x00000008ff047e24 */ /* 0x000fe2000f8e00ff */
[----:B--2---:R-:W-:Y:S01]  /*71d0*/  MOV R7, UR7 ;  /* 0x0000000700077c02 */ /* 0x004fe20008000f00 */
[----:B------:R-:W-:Y:S01]  /*71e0*/  IMAD.U32 R6, RZ, RZ, UR6 ;  /* 0x00000006ff067e24 */ /* 0x000fe2000f8e00ff */
[----:B-----5:R-:W-:Y:S01]  /*71f0*/  MOV R11, UR5 ;  /* 0x00000005000b7c02 */ /* 0x020fe20008000f00 */
[----:B------:R-:W-:Y:S02]  /*7200*/  IMAD.U32 R10, RZ, RZ, UR4 ;  /* 0x00000004ff0a7e24 */ /* 0x000fe4000f8e00ff */
[----:B------:R-:W-:Y:S07]  /*7210*/  LEPC R20, `(.L_x_121) ;  /* 0x000000001014794e */ /* 0x000fee0000000000 */
[----:B---34-:R-:W-:Y:S05]  /*7220*/  CALL.ABS.NOINC R2 ;  /* 0x0000000002007343 */ /* 0x018fea0003c00000 */
.L_x_121:
[----:B------:R-:W-:Y:S01]  /*7230*/  ISETP.NE.AND P0, PT, R58, RZ, PT ;  /* 0x000000ff3a00720c */ /* 0x000fe20003f05270 */
[----:B------:R-:W-:Y:S05]  /*7240*/  WARPSYNC.ALL ;  /* 0x0000000000007948 */ /* 0x000fea0003800000 */
[----:B------:R-:W-:Y:S01]  /*7250*/  R2UR UR4, R25 ;  /* 0x00000000190472ca */ /* 0x000fe200000e0000 */
[--C-:B----4-:R-:W-:Y:S01]  /*7260*/  HADD2.F32 R0, -RZ, R28.reuse.H0_H0 ;  /* 0x2000001cff007230 */ /* 0x110fe20000004100 */
[----:B------:R-:W-:Y:S01]  /*7270*/  IADD3 R53, PT, PT, R53, 0xb0, RZ ;  /* 0x000000b035357810 */ /* 0x000fe20007ffe0ff */
[----:B------:R-:W-:Y:S01]  /*7280*/  HADD2.F32 R2, -RZ, R28.H1_H1 ;  /* 0x3000001cff027230 */ /* 0x000fe20000004100 */
[----:B------:R-:W-:Y:S01]  /*7290*/  BSSY.RECONVERGENT B0, `(.L_x_122) ;  /* 0x0000058000007945 */ /* 0x000fe20003800200 */
[--C-:B------:R-:W-:Y:S01]  /*72a0*/  HADD2.F32 R20, -RZ, R29.reuse.H0_H0 ;  /* 0x2000001dff147230 */ /* 0x100fe20000004100 */
[----:B------:R-:W-:Y:S01]  /*72b0*/  LOP3.LUT R53, R53, 0xfefffff8, RZ, 0xc0, !PT ;  /* 0xfefffff835357812 */ /* 0x000fe200078ec0ff */
[----:B------:R-:W-:Y:S02]  /*72c0*/  HADD2.F32 R21, -RZ, R29.H1_H1 ;  /* 0x3000001dff157230 */ /* 0x000fe40000004100 */
[--C-:B------:R-:W-:Y:S02]  /*72d0*/  HADD2.F32 R25, -RZ, R30.reuse.H0_H0 ;  /* 0x2000001eff197230 */ /* 0x100fe40000004100 */
[----:B------:R-:W-:Y:S02]  /*72e0*/  HADD2.F32 R27, -RZ, R30.H1_H1 ;  /* 0x3000001eff1b7230 */ /* 0x000fe40000004100 */
[----:B------:R-:W1:Y:S01]  /*72f0*/  LDTM.x16 R4, tmem[UR4+0x10] ;  /* 0x00001004000479ee */ /* 0x000e620008240000 */
[----:B------:R-:W-:Y:S01]  /*7300*/  NOP ;  /* 0x0000000000007918 */ /* 0x000fe20000000000 */
[----:B-1----:R1:W-:Y:S01]  /*7310*/  SYNCS.ARRIVE.TRANS64.RED.A1T0 RZ, [R53+URZ], RZ ;  /* 0x000000ff35ff79a7 */ /* 0x0023e200081004ff */
[--C-:B------:R-:W-:Y:S02]  /*7320*/  HADD2.F32 R28, -RZ, R31.reuse.H0_H0 ;  /* 0x2000001fff1c7230 */ /* 0x100fe40000004100 */
[----:B------:R-:W-:Y:S02]  /*7330*/  HADD2.F32 R29, -RZ, R31.H1_H1 ;  /* 0x3000001fff1d7230 */ /* 0x000fe40000004100 */
        /* <DEDUP_REMOVED lines=8> */
[C---:B------:R-:W-:Y:S01]  /*73c0*/  FMUL R4, R24.reuse, R4 ;  /* 0x0000000418047220 */ /* 0x040fe20000400000 */
[C---:B------:R-:W-:Y:S01]  /*73d0*/  FMUL R5, R24.reuse, R5 ;  /* 0x0000000518057220 */ /* 0x040fe20000400000 */
[C---:B------:R-:W-:Y:S01]  /*73e0*/  FMUL R6, R24.reuse, R6 ;  /* 0x0000000618067220 */ /* 0x040fe20000400000 */
[----:B------:R-:W-:Y:S01]  /*73f0*/  FMUL R3, R24, R9 ;  /* 0x0000000918037220 */ /* 0x000fe20000400000 */
[----:B------:R-:W-:Y:S01]  /*7400*/  FFMA R4, R26, R0, R4 ;  /* 0x000000001a047223 */ /* 0x000fe20000000004 */
[----:B------:R-:W-:Y:S01]  /*7410*/  FMUL R0, R24, R7 ;  /* 0x0000000718007220 */ /* 0x000fe20000400000 */
[C---:B------:R-:W-:Y:S01]  /*7420*/  FFMA R5, R26.reuse, R2, R5 ;  /* 0x000000021a057223 */ /* 0x040fe20000000005 */
[----:B------:R-:W-:Y:S01]  /*7430*/  FFMA R6, R26, R20, R6 ;  /* 0x000000141a067223 */ /* 0x000fe20000000006 */
[----:B------:R-:W-:Y:S01]  /*7440*/  FMUL R2, R24, R8 ;  /* 0x0000000818027220 */ /* 0x000fe20000400000 */
[----:B------:R-:W-:Y:S01]  /*7450*/  FFMA R0, R26, R21, R0 ;  /* 0x000000151a007223 */ /* 0x000fe20000000000 */
[C---:B------:R-:W-:Y:S01]  /*7460*/  FMUL R7, R24.reuse, R10 ;  /* 0x0000000a18077220 */ /* 0x040fe20000400000 */
[----:B------:R-:W-:Y:S01]  /*7470*/  F2FP.F16.F32.PACK_AB R4, R5, R4 ;  /* 0x000000040504723e */ /* 0x000fe200000000ff */
[----:B------:R-:W-:Y:S01]  /*7480*/  FMUL R11, R24, R11 ;  /* 0x0000000b180b7220 */ /* 0x000fe20000400000 */
[----:B------:R-:W-:Y:S01]  /*7490*/  FFMA R2, R26, R25, R2 ;  /* 0x000000191a027223 */ /* 0x000fe20000000002 */
[----:B------:R-:W-:Y:S01]  /*74a0*/  F2FP.F16.F32.PACK_AB R5, R0, R6 ;  /* 0x000000060005723e */ /* 0x000fe200000000ff */
[----:B------:R-:W-:Y:S01]  /*74b0*/  FMUL R8, R24, R12 ;  /* 0x0000000c18087220 */ /* 0x000fe20000400000 */
[----:B------:R-:W-:Y:S01]  /*74c0*/  MOV R0, UR44 ;  /* 0x0000002c00007c02 */ /* 0x000fe20008000f00 */
[----:B------:R-:W-:Y:S01]  /*74d0*/  FFMA R3, R26, R27, R3 ;  /* 0x0000001b1a037223 */ /* 0x000fe20000000003 */
[----:B------:R-:W-:Y:S01]  /*74e0*/  FMUL R9, R24, R13 ;  /* 0x0000000d18097220 */ /* 0x000fe20000400000 */
[----:B------:R-:W-:Y:S01]  /*74f0*/  FFMA R7, R26, R28, R7 ;  /* 0x0000001c1a077223 */ /* 0x000fe20000000007 */
[----:B------:R-:W-:Y:S01]  /*7500*/  FMUL R10, R24, R14 ;  /* 0x0000000e180a7220 */ /* 0x000fe20000400000 */
[----:B------:R-:W-:Y:S01]  /*7510*/  FFMA R11, R26, R29, R11 ;  /* 0x0000001d1a0b7223 */ /* 0x000fe2000000000b */
[----:B------:R-:W-:Y:S01]  /*7520*/  FMUL R15, R24, R15 ;  /* 0x0000000f180f7220 */ /* 0x000fe20000400000 */
[----:B------:R-:W-:Y:S01]  /*7530*/  FFMA R8, R26, R30, R8 ;  /* 0x0000001e1a087223 */ /* 0x000fe20000000008 */
[----:B------:R-:W-:Y:S01]  /*7540*/  LEA R0, R0, R44, 0xb ;  /* 0x0000002c00007211 */ /* 0x000fe200078e58ff */
[----:B------:R-:W-:Y:S01]  /*7550*/  FMUL R12, R24, R16 ;  /* 0x00000010180c7220 */ /* 0x000fe20000400000 */
[----:B------:R-:W-:Y:S01]  /*7560*/  FFMA R9, R26, R31, R9 ;  /* 0x0000001f1a097223 */ /* 0x000fe20000000009 */
[----:B------:R-:W-:Y:S01]  /*7570*/  FMUL R13, R24, R17 ;  /* 0x00000011180d7220 */ /* 0x000fe20000400000 */
[----:B------:R-:W-:Y:S01]  /*7580*/  FFMA R10, R26, R32, R10 ;  /* 0x000000201a0a7223 */ /* 0x000fe2000000000a */
[----:B------:R-:W-:Y:S01]  /*7590*/  FMUL R14, R24, R18 ;  /* 0x00000012180e7220 */ /* 0x000fe20000400000 */
[----:B------:R-:W-:Y:S01]  /*75a0*/  FFMA R15, R26, R33, R15 ;  /* 0x000000211a0f7223 */ /* 0x000fe2000000000f */
[----:B------:R-:W-:Y:S01]  /*75b0*/  FMUL R19, R24, R19 ;  /* 0x0000001318137220 */ /* 0x000fe20000400000 */
[----:B------:R-:W-:Y:S01]  /*75c0*/  F2FP.F16.F32.PACK_AB R6, R3, R2 ;  /* 0x000000020306723e */ /* 0x000fe200000000ff */
[C---:B------:R-:W-:Y:S01]  /*75d0*/  FFMA R12, R26.reuse, R34, R12 ;  /* 0x000000221a0c7223 */ /* 0x040fe2000000000c */
[----:B------:R-:W-:Y:S01]  /*75e0*/  F2FP.F16.F32.PACK_AB R7, R11, R7 ;  /* 0x000000070b07723e */ /* 0x000fe200000000ff */
[----:B------:R-:W-:Y:S01]  /*75f0*/  FFMA R13, R26, R35, R13 ;  /* 0x000000231a0d7223 */ /* 0x000fe2000000000d */
[----:B------:R-:W-:Y:S01]  /*7600*/  LEA R0, R0, UR45, 0x1 ;  /* 0x0000002d00007c11 */ /* 0x000fe2000f8e08ff */
[C---:B------:R-:W-:Y:S01]  /*7610*/  FFMA R14, R26.reuse, R36, R14 ;  /* 0x000000241a0e7223 */ /* 0x040fe2000000000e */
[----:B------:R-:W-:Y:S01]  /*7620*/  FFMA R19, R26, R37, R19 ;  /* 0x000000251a137223 */ /* 0x000fe20000000013 */
[----:B------:R-:W-:Y:S02]  /*7630*/  F2FP.F16.F32.PACK_AB R8, R9, R8 ;  /* 0x000000080908723e */ /* 0x000fe400000000ff */
[----:B------:R1:W-:Y:S01]  /*7640*/  STS.128 [R0+0x200], R4 ;  /* 0x0002000400007388 */ /* 0x0003e20000000c00 */
        /* <DEDUP_REMOVED lines=14> */
[----:B------:R-:W-:Y:S02]  /*7730*/  ULEA UR5, UR44, UR45, 0xc ;  /* 0x0000002d2c057291 */ /* 0x000fe4000f8e60ff */
[----:B------:R-:W-:Y:S02]  /*7740*/  UIADD3 UR13, UPT, UPT, UR49, 0x10, URZ ;  /* 0x00000010310d7890 */ /* 0x000fe4000fffe0ff */
[----:B------:R-:W-:Y:S02]  /*7750*/  UIADD3 UR12, UPT, UPT, UR5, 0x200, URZ ;  /* 0x00000200050c7890 */ /* 0x000fe4000fffe0ff */
[----:B------:R-:W-:Y:S01]  /*7760*/  UIADD3 UR8, UPT, UPT, UR5, 0xa00, URZ ;  /* 0x00000a0005087890 */ /* 0x000fe2000fffe0ff */
[----:B------:R-:W-:Y:S01]  /*7770*/  UMOV UR14, UR50 ;  /* 0x00000032000e7c82 */ /* 0x000fe20008000000 */
[----:B------:R-:W-:Y:S01]  /*7780*/  UMOV UR15, UR36 ;  /* 0x00000024000f7c82 */ /* 0x000fe20008000000 */
[----:B------:R-:W-:Y:S01]  /*7790*/  UIADD3 UR9, UPT, UPT, UR49, 0x30, URZ ;  /* 0x0000003031097890 */ /* 0x000fe2000fffe0ff */
[----:B------:R-:W-:Y:S01]  /*77a0*/  UMOV UR10, UR50 ;  /* 0x00000032000a7c82 */ /* 0x000fe20008000000 */
[----:B------:R-:W-:Y:S01]  /*77b0*/  UMOV UR11, UR36 ;  /* 0x00000024000b7c82 */ /* 0x000fe20008000000 */
[----:B--2---:R-:W-:Y:S04]  /*77c0*/  UIADD3 UR4, UP0, UPT, UR6, 0x680, URZ ;  /* 0x0000068006047890 */ /* 0x004fe8000ff1e0ff */
[----:B------:R-:W-:Y:S09]  /*77d0*/  UIADD3.X UR5, UPT, UPT, URZ, UR7, URZ, UP0, !UPT ;  /* 0x00000007ff057290 */ /* 0x000ff200087fe4ff */
[----:B------:R2:W-:Y:S01]  /*77e0*/  UTMASTG.3D [UR12], [UR4] ;  /* 0x0000000c040073b5 */ /* 0x0005e20008010000 */
[----:B------:R2:W-:Y:S02]  /*77f0*/  UTMASTG.3D [UR8], [UR4] ;  /* 0x00000008040073b5 */ /* 0x0005e40008010000 */
[----:B--2---:R0:W-:Y:S02]  /*7800*/  UTMACMDFLUSH ;  /* 0x00000000000079b7 */ /* 0x0041e40000000000 */
.L_x_123:
[----:B------:R-:W-:Y:S05]  /*7810*/  BSYNC.RECONVERGENT B0 ;  /* 0x0000000000007941 */ /* 0x000fea0003800200 */
.L_x_122:
[----:B------:R-:W-:Y:S01]  /*7820*/  UIADD3 UR4, UPT, UPT, UR44, 0x1, URZ ;  /* 0x000000012c047890 */ /* 0x000fe2000fffe0ff */
[----:B------:R-:W-:Y:S03]  /*7830*/  BSSY.RECONVERGENT B0, `(.L_x_124) ;  /* 0x0000008000007945 */ /* 0x000fe60003800200 */
[----:B------:R-:W-:Y:S04]  /*7840*/  UISETP.NE.AND UP0, UPT, UR4, 0x3, UPT ;  /* 0x000000030400788c */ /* 0x000fe8000bf05270 */
[----:B------:R-:W-:Y:S02]  /*7850*/  UISETP.EQ.XOR UP1, UPT, UR46, 0x3, !UP0 ;  /* 0x000000032e00788c */ /* 0x000fe4000c722a70 */
[----:B------:R-:W-:Y:S02]  /*7860*/  USEL UR47, UR4, URZ, UP0 ;  /* 0x000000ff042f7287 */ /* 0x000fe40008000000 */
[----:B------:R-:W-:Y:S04]  /*7870*/  USEL UR5, URZ, 0x1, !UP1 ;  /* 0x00000001ff057887 */ /* 0x000fe8000c800000 */
[----:B------:R-:W-:Y:S01]  /*7880*/  ULOP3.LUT UR54, UR54, UR5, URZ, 0x3c, !UPT ;  /* 0x0000000536367292 */ /* 0x000fe2000f8e3cff */
[----:B------:R-:W-:Y:S11]  /*7890*/  @P0 BRA `(.L_x_125) ;  /* 0x0000000000040947 */ /* 0x000ff60003800000 */
[----:B------:R-:W-:Y:S04]  /*78a0*/  DEPBAR.LE SB0, 0x1 ;  /* 0x000080400000791a */ /* 0x000fe80000000000 */
.L_x_125:
[----:B------:R-:W-:Y:S05]  /*78b0*/  BSYNC.RECONVERGENT B0 ;  /* 0x0000000000007941 */ /* 0x000fea0003800200 */
.L_x_124:
[----:B------:R-:W-:Y:S01]  /*78c0*/  BAR.SYNC.DEFER_BLOCKING 0x1, 0x80 ;  /* 0x0042000000007b1d */ /* 0x000fe20000010000 */
[----:B------:R-:W-:Y:S01]  /*78d0*/  UISETP.NE.AND UP0, UPT, UR53, -0x2, UPT ;  /* 0xfffffffe3500788c */ /* 0x000fe2000bf05270 */
[----:B------:R-:W-:Y:S08]  /*78e0*/  IADD3 R22, PT, PT, R22, 0x1, RZ ;  /* 0x0000000116167810 */ /* 0x000ff00007ffe0ff */
[----:B------:R-:W-:Y:S05]  /*78f0*/  BRA.U !UP0, `(.L_x_126) ;  /* 0x0000000108287547 */ /* 0x000fea000b800000 */
[----:B-1----:R-:W1:Y:S01]  /*7900*/  S2R R0, SR_CgaCtaId ;  /* 0x0000000000007919 */ /* 0x002e620000008800 */
[----:B------:R-:W-:Y:S01]  /*7910*/  ISETP.NE.AND P0, PT, R60, RZ, PT ;  /* 0x000000ff3c00720c */ /* 0x000fe20003f05270 */
[----:B------:R-:W-:Y:S01]  /*7920*/  IMAD.U32 R2, RZ, RZ, UR52 ;  /* 0x00000034ff027e24 */ /* 0x000fe2000f8e00ff */
[----:B------:R-:W-:Y:S04]  /*7930*/  UIADD3 UR4, UPT, UPT, UR52, 0x1, URZ ;  /* 0x0000000134047890 */ /* 0x000fe8000fffe0ff */
[----:B------:R-:W-:Y:S04]  /*7940*/  UISETP.NE.AND UP0, UPT, UR4, 0x3, UPT ;  /* 0x000000030400788c */ /* 0x000fe8000bf05270 */
[----:B------:R-:W-:Y:S03]  /*7950*/  USEL UR52, UR4, URZ, UP0 ;  /* 0x000000ff04347287 */ /* 0x000fe60008000000 */
[----:B------:R-:W-:Y:S05]  /*7960*/  @P0 LEA R2, R2, UR45, 0x3 ;  /* 0x0000002d02020c11 */ /* 0x000fea000f8e18ff */
[----:B------:R-:W-:Y:S05]  /*7970*/  @P0 VIADD R2, R2, 0x48 ;  /* 0x0000004802020836 */ /* 0x000fea0000000000 */
[----:B-1----:R-:W-:Y:S04]  /*7980*/  @P0 PRMT R0, R0, 0x654, R2 ;  /* 0x0000065400000816 */ /* 0x002fe80000000002 */
[----:B------:R2:W-:Y:S03]  /*7990*/  @P0 SYNCS.ARRIVE.TRANS64.RED.A1T0 RZ, [R0+URZ], RZ ;  /* 0x000000ff00ff09a7 */ /* 0x0005e600081004ff */
.L_x_126:
[----:B------:R-:W-:Y:S01]  /*79a0*/  R2UR UR6, R59 ;  /* 0x000000003b0672ca */ /* 0x000fe200000e0000 */
[----:B------:R-:W-:Y:S01]  /*79b0*/  UIADD3 UR53, UPT, UPT, UR53, 0x2, URZ ;  /* 0x0000000235357890 */ /* 0x000fe2000fffe0ff */
[----:B------:R-:W-:Y:S01]  /*79c0*/  R2UR UR5, R50 ;  /* 0x00000000320572ca */ /* 0x000fe200000e0000 */
[----:B------:R-:W-:Y:S01]  /*79d0*/  UMOV UR36, UR63 ;  /* 0x0000003f00247c82 */ /* 0x000fe20008000000 */
[----:B------:R-:W-:Y:S02]  /*79e0*/  R2UR UR4, R51 ;  /* 0x00000000330472ca */ /* 0x000fe400000e0000 */
[----:B------:R-:W-:Y:S02]  /*79f0*/  ISETP.NE.AND P0, PT, R55, 0x2, PT ;  /* 0x000000023700780c */ /* 0x000fe40003f05270 */
[----:B------:R-:W-:Y:S02]  /*7a00*/  ISETP.NE.AND P1, PT, R22, 0x4, PT ;  /* 0x000000041600780c */ /* 0x000fe40003f25270 */
[----:B------:R-:W-:Y:S02]  /*7a10*/  SEL R2, RZ, 0x1, P0 ;  /* 0x00000001ff027807 */ /* 0x000fe40000000000 */
[----:B-12---:R-:W-:Y:S01]  /*7a20*/  SEL R0, RZ, 0x1, P1 ;  /* 0x00000001ff007807 */ /* 0x006fe20000800000 */
[----:B------:R-:W-:Y:S01]  /*7a30*/  UISETP.NE.AND UP0, UPT, UR6, URZ, UPT ;  /* 0x000000ff0600728c */ /* 0x000fe2000bf05270 */
[----:B------:R-:W-:Y:S01]  /*7a40*/  LOP3.LUT R56, R56, R2, RZ, 0x3c, !PT ;  /* 0x0000000238387212 */ /* 0x000fe200078e3cff */
[----:B------:R-:W-:Y:S01]  /*7a50*/  UIADD3 UR25, UPT, UPT, UR37, UR5, URZ ;  /* 0x0000000525197290 */ /* 0x000fe2000fffe0ff */
[----:B------:R-:W-:Y:S01]  /*7a60*/  LOP3.LUT R57, R57, R0, RZ, 0x3c, !PT ;  /* 0x0000000039397212 */ /* 0x000fe200078e3cff */
[----:B------:R-:W-:Y:S01]  /*7a70*/  UIADD3 UR20, UPT, UPT, UR38, UR4, URZ ;  /* 0x0000000426147290 */ /* 0x000fe2000fffe0ff */
[----:B------:R-:W-:Y:S02]  /*7a80*/  SEL R55, R55, RZ, P0 ;  /* 0x000000ff37377207 */ /* 0x000fe40000000000 */
[----:B------:R-:W-:Y:S02]  /*7a90*/  SEL R22, R22, RZ, P1 ;  /* 0x000000ff16167207 */ /* 0x000fe40000800000 */
[----:B------:R-:W-:Y:S07]  /*7aa0*/  BRA.U UP0, `(.L_x_127) ;  /* 0xffffffdd004c7547 */ /* 0x000fee000b83ffff */
[----:B------:R-:W-:-:S13]  /*7ab0*/  R2UR UR4, R52 ;  /* 0x00000000340472ca */ /* 0x000fda00000e0000 */
[----:B------:R-:W-:-:S09]  /*7ac0*/  UISETP.NE.AND UP0, UPT, UR4, URZ, UPT ;  /* 0x000000ff0400728c */ /* 0x000fd2000bf05270 */
[----:B------:R-:W-:Y:S05]  /*7ad0*/  BRA.U !UP0, `(.L_x_128) ;  /* 0x0000000108487547 */ /* 0x000fea000b800000 */
[----:B------:R-:W1:Y:S02]  /*7ae0*/  LDCU.64 UR4, c[0x0][0x890] ;  /* 0x00011200ff0477ac */ /* 0x000e640008000a00 */
[----:B-1----:R-:W-:-:S04]  /*7af0*/  UISETP.NE.U32.AND UP0, UPT, UR4, URZ, UPT ;  /* 0x000000ff0400728c */ /* 0x002fc8000bf05070 */
[----:B------:R-:W-:-:S09]  /*7b00*/  UISETP.NE.AND.EX UP0, UPT, UR5, URZ, UPT, UP0 ;  /* 0x000000ff0500728c */ /* 0x000fd2000bf05300 */
[----:B------:R-:W-:Y:S05]  /*7b10*/  BRA.U UP0, `(.L_x_129) ;  /* 0x00000001000c7547 */ /* 0x000fea000b800000 */
[----:B------:R-:W-:-:S13]  /*7b20*/  FSETP.NEU.AND P0, PT, R26, RZ, PT ;  /* 0x000000ff1a00720b */ /* 0x000fda0003f0d000 */
[----:B------:R-:W-:Y:S05]  /*7b30*/  @!P0 EXIT ;  /* 0x000000000000894d */ /* 0x000fea0003800000 */
[----:B------:R-:W-:Y:S05]  /*7b40*/  BRA `(.L_x_128) ;  /* 0x00000000002c7947 */ /* 0x000fea0003800000 */
.L_x_129:
[----:B------:R-:W-:Y:S01]  /*7b50*/  ISETP.NE.AND P0, PT, R54, RZ, PT ;  /* 0x000000ff3600720c */ /* 0x000fe20003f05270 */
[----:B------:R-:W-:-:S12]  /*7b60*/  BSSY.RECONVERGENT B0, `(.L_x_128) ;  /* 0x0000009000007945 */ /* 0x000fd80003800200 */
[----:B------:R-:W-:Y:S05]  /*7b70*/  @P0 BRA `(.L_x_130) ;  /* 0x0000000000140947 */ /* 0x000fea0003800000 */
[----:B------:R-:W1:Y:S02]  /*7b80*/  LDCU.64 UR4, c[0x0][0x888] ;  /* 0x00011100ff0477ac */ /* 0x000e640008000a00 */
[----:B-1----:R-:W-:-:S04]  /*7b90*/  ISETP.NE.U32.AND P0, PT, RZ, UR4, PT ;  /* 0x00000004ff007c0c */ /* 0x002fc8000bf05070 */
[----:B------:R-:W-:-:S13]  /*7ba0*/  ISETP.NE.AND.EX P0, PT, RZ, UR5, PT, P0 ;  /* 0x00000005ff007c0c */ /* 0x000fda000bf05300 */
[----:B------:R-:W-:Y:S05]  /*7bb0*/  @!P0 EXIT ;  /* 0x000000000000894d */ /* 0x000fea0003800000 */
[----:B------:R-:W-:Y:S05]  /*7bc0*/  BRA `(.L_x_131) ;  /* 0x0000000000087947 */ /* 0x000fea0003800000 */
.L_x_130:
[----:B------:R-:W-:-:S13]  /*7bd0*/  FSETP.NEU.AND P0, PT, R26, RZ, PT ;  /* 0x000000ff1a00720b */ /* 0x000fda0003f0d000 */
[----:B------:R-:W-:Y:S05]  /*7be0*/  @!P0 EXIT ;  /* 0x000000000000894d */ /* 0x000fea0003800000 */
.L_x_131:
[----:B------:R-:W-:Y:S05]  /*7bf0*/  BSYNC.RECONVERGENT B0 ;  /* 0x0000000000007941 */ /* 0x000fea0003800200 */
.L_x_128:
[----:B------:R-:W1:Y:S01]  /*7c00*/  S2UR UR5, SR_CgaCtaId ;  /* 0x00000000000579c3 */ /* 0x000e620000008800 */
[----:B------:R-:W-:Y:S01]  /*7c10*/  ULEA UR4, UR52, UR45, 0x3 ;  /* 0x0000002d34047291 */ /* 0x000fe2000f8e18ff */
[----:B------:R-:W-:-:S04]  /*7c20*/  DEPBAR.LE SB0, 0x0 ;  /* 0x000080000000791a */ /* 0x000fc80000000000 */
[----:B------:R-:W-:-:S04]  /*7c30*/  UIADD3 UR4, UPT, UPT, UR4, 0x48, URZ ;  /* 0x0000004804047890 */ /* 0x000fc8000fffe0ff */
[----:B-1----:R-:W-:-:S09]  /*7c40*/  UPRMT UR4, UR5, 0x654, UR4 ;  /* 0x0000065405047896 */ /* 0x002fd20008000004 */
[----:B------:R-:W-:Y:S01]  /*7c50*/  SYNCS.ARRIVE.TRANS64.RED.A1T0 RZ, [UR4], RZ ;  /* 0x000000ffffff79a7 */ /* 0x000fe20008100404 */
[----:B------:R-:W-:Y:S05]  /*7c60*/  EXIT ;  /* 0x000000000000794d */ /* 0x000fea0003800000 */
.L_x_24:
[----:B-1----:R1:W3:Y:S02]  /*7c70*/  SYNCS.PHASECHK.TRANS64.TRYWAIT P0, [R0+URZ+0xe0], R2 ;  /* 0x0000e002000075a7 */ /* 0x0022e400080011ff */
[----:B---3--:R-:W-:Y:S05]  /*7c80*/  @!P0 NANOSLEEP.SYNCS 0x989680 ;  /* 0x009896800000895d */ /* 0x008fea0003900000 */
[----:B------:R-:W3:Y:S02]  /*7c90*/  @!P0 SYNCS.PHASECHK.TRANS64 P0, [R0+URZ+0xe0], R2 ;  /* 0x0000e002000085a7 */ /* 0x000ee400080010ff */
[----:B---3--:R-:W-:Y:S05]  /*7ca0*/  @!P0 BRA `(.L_x_24) ;  /* 0xfffffffc00f08947 */ /* 0x008fea000383ffff */
[----:B------:R-:W-:Y:S05]  /*7cb0*/  BRA `(.L_x_132) ;  /* 0xffffff9c00807947 */ /* 0x000fea000383ffff */
.L_x_27:
[----:B-1----:R-:W-:-:S07]  /*7cc0*/  MOV R0, UR33 ;  /* 0x0000002100007c02 */ /* 0x002fce0008000f00 */
.L_x_133:
[----:B-1----:R1:W3:Y:S02]  /*7cd0*/  SYNCS.PHASECHK.TRANS64.TRYWAIT P0, [R0+URZ+0x18], R3 ;  /* 0x00001803000075a7 */ /* 0x0022e400080011ff */
[----:B---3--:R-:W-:Y:S05]  /*7ce0*/  @!P0 NANOSLEEP.SYNCS 0x989680 ;  /* 0x009896800000895d */ /* 0x008fea0003900000 */
[----:B------:R-:W3:Y:S02]  /*7cf0*/  @!P0 SYNCS.PHASECHK.TRANS64 P0, [R0+URZ+0x18], R3 ;  /* 0x00001803000085a7 */ /* 0x000ee400080010ff */
[----:B---3--:R-:W-:Y:S05]  /*7d00*/  @!P0 BRA `(.L_x_133) ;  /* 0xfffffffc00f08947 */ /* 0x008fea000383ffff */
[----:B------:R-:W-:Y:S05]  /*7d10*/  BRA `(.L_x_26) ;  /* 0xffffff9c00d07947 */ /* 0x000fea000383ffff */
.L_x_34:
[----:B-1----:R-:W-:-:S07]  /*7d20*/  MOV R0, UR17 ;  /* 0x0000001100007c02 */ /* 0x002fce0008000f00 */
.L_x_134:
[----:B-1----:R1:W3:Y:S02]  /*7d30*/  SYNCS.PHASECHK.TRANS64.TRYWAIT P0, [R0+URZ+0x18], R3 ;  /* 0x00001803000075a7 */ /* 0x0022e400080011ff */
[----:B---3--:R-:W-:Y:S05]  /*7d40*/  @!P0 NANOSLEEP.SYNCS 0x989680 ;  /* 0x009896800000895d */ /* 0x008fea0003900000 */
[----:B------:R-:W3:Y:S02]  /*7d50*/  @!P0 SYNCS.PHASECHK.TRANS64 P0, [R0+URZ+0x18], R3 ;  /* 0x00001803000085a7 */ /* 0x000ee400080010ff */
[----:B---3--:R-:W-:Y:S05]  /*7d60*/  @!P0 BRA `(.L_x_134) ;  /* 0xfffffffc00f08947 */ /* 0x008fea000383ffff */
[----:B------:R-:W-:Y:S05]  /*7d70*/  BRA `(.L_x_33) ;  /* 0xffffffa000947947 */ /* 0x000fea000383ffff */
.L_x_39:
[----:B-1----:R1:W3:Y:S02]  /*7d80*/  SYNCS.PHASECHK.TRANS64.TRYWAIT P0, [R3+URZ+0x70], R0 ;  /* 0x00007000030075a7 */ /* 0x0022e400080011ff */
[----:B---3--:R-:W-:Y:S05]  /*7d90*/  @!P0 NANOSLEEP.SYNCS 0x989680 ;  /* 0x009896800000895d */ /* 0x008fea0003900000 */
[----:B------:R-:W3:Y:S02]  /*7da0*/  @!P0 SYNCS.PHASECHK.TRANS64 P0, [R3+URZ+0x70], R0 ;  /* 0x00007000030085a7 */ /* 0x000ee400080010ff */
[----:B---3--:R-:W-:Y:S05]  /*7db0*/  @!P0 BRA `(.L_x_39) ;  /* 0xfffffffc00f08947 */ /* 0x008fea000383ffff */
[----:B------:R-:W-:Y:S05]  /*7dc0*/  BRA `(.L_x_135) ;  /* 0xffffffa400387947 */ /* 0x000fea000383ffff */
.L_x_43:
[----:B------:R-:W-:-:S07]  /*7dd0*/  MOV R0, UR4 ;  /* 0x0000000400007c02 */ /* 0x000fce0008000f00 */
.L_x_136:
[----:B-1----:R1:W3:Y:S02]  /*7de0*/  SYNCS.PHASECHK.TRANS64.TRYWAIT P0, [R0+URZ], R2 ;  /* 0x00000002000075a7 */ /* 0x0022e400080011ff */
[----:B---3--:R-:W-:Y:S05]  /*7df0*/  @!P0 NANOSLEEP.SYNCS 0x989680 ;  /* 0x009896800000895d */ /* 0x008fea0003900000 */
[----:B------:R-:W3:Y:S02]  /*7e00*/  @!P0 SYNCS.PHASECHK.TRANS64 P0, [R0+URZ], R2 ;  /* 0x00000002000085a7 */ /* 0x000ee400080010ff */
[----:B---3--:R-:W-:Y:S05]  /*7e10*/  @!P0 BRA `(.L_x_136) ;  /* 0xfffffffc00f08947 */ /* 0x008fea000383ffff */
[----:B------:R-:W-:Y:S05]  /*7e20*/  BRA `(.L_x_137) ;  /* 0xffffffa800e47947 */ /* 0x000fea000383ffff */
.L_x_44:
[----:B------:R-:W-:-:S07]  /*7e30*/  MOV R0, UR5 ;  /* 0x0000000500007c02 */ /* 0x000fce0008000f00 */
.L_x_138:
[----:B-1----:R1:W3:Y:S02]  /*7e40*/  SYNCS.PHASECHK.TRANS64.TRYWAIT P0, [R0+URZ], R2 ;  /* 0x00000002000075a7 */ /* 0x0022e400080011ff */
[----:B---3--:R-:W-:Y:S05]  /*7e50*/  @!P0 NANOSLEEP.SYNCS 0x989680 ;  /* 0x009896800000895d */ /* 0x008fea0003900000 */
[----:B------:R-:W3:Y:S02]  /*7e60*/  @!P0 SYNCS.PHASECHK.TRANS64 P0, [R0+URZ], R2 ;  /* 0x00000002000085a7 */ /* 0x000ee400080010ff */
[----:B---3--:R-:W-:Y:S05]  /*7e70*/  @!P0 BRA `(.L_x_138) ;  /* 0xfffffffc00f08947 */ /* 0x008fea000383ffff */
[----:B------:R-:W-:Y:S05]  /*7e80*/  BRA `(.L_x_139) ;  /* 0xffffffa800f07947 */ /* 0x000fea000383ffff */
.L_x_47:
[----:B-1----:R1:W2:Y:S02]  /*7e90*/  SYNCS.PHASECHK.TRANS64.TRYWAIT P0, [R0+URZ+0xd0], R4 ;  /* 0x0000d004000075a7 */ /* 0x0022a400080011ff */
[----:B--2---:R-:W-:Y:S05]  /*7ea0*/  @!P0 NANOSLEEP.SYNCS 0x989680 ;  /* 0x009896800000895d */ /* 0x004fea0003900000 */
[----:B------:R-:W2:Y:S02]  /*7eb0*/  @!P0 SYNCS.PHASECHK.TRANS64 P0, [R0+URZ+0xd0], R4 ;  /* 0x0000d004000085a7 */ /* 0x000ea400080010ff */
[----:B--2---:R-:W-:Y:S05]  /*7ec0*/  @!P0 BRA `(.L_x_47) ;  /* 0xfffffffc00f08947 */ /* 0x004fea000383ffff */
[----:B------:R-:W-:Y:S05]  /*7ed0*/  BRA `(.L_x_140) ;  /* 0xffffffac00547947 */ /* 0x000fea000383ffff */
.L_x_48:
[----:B------:R-:W-:-:S07]  /*7ee0*/  MOV R0, UR4 ;  /* 0x0000000400007c02 */ /* 0x000fce0008000f00 */
.L_x_141:
[----:B-1----:R1:W2:Y:S02]  /*7ef0*/  SYNCS.PHASECHK.TRANS64.TRYWAIT P0, [R0+URZ+0x80], R5 ;  /* 0x00008005000075a7 */ /* 0x0022a400080011ff */
[----:B--2---:R-:W-:Y:S05]  /*7f00*/  @!P0 NANOSLEEP.SYNCS 0x989680 ;  /* 0x009896800000895d */ /* 0x004fea0003900000 */
[----:B------:R-:W2:Y:S02]  /*7f10*/  @!P0 SYNCS.PHASECHK.TRANS64 P0, [R0+URZ+0x80], R5 ;  /* 0x00008005000085a7 */ /* 0x000ea400080010ff */
[----:B--2---:R-:W-:Y:S05]  /*7f20*/  @!P0 BRA `(.L_x_141) ;  /* 0xfffffffc00f08947 */ /* 0x004fea000383ffff */
[----:B------:R-:W-:Y:S05]  /*7f30*/  BRA `(.L_x_142) ;  /* 0xffffffac00647947 */ /* 0x000fea000383ffff */
.L_x_49:
[----:B-1----:R1:W2:Y:S02]  /*7f40*/  SYNCS.PHASECHK.TRANS64.TRYWAIT P1, [R0+URZ+0x70], R4 ;  /* 0x00007004000075a7 */ /* 0x0022a400080211ff */
[----:B--2---:R-:W-:Y:S05]  /*7f50*/  @!P1 NANOSLEEP.SYNCS 0x989680 ;  /* 0x009896800000995d */ /* 0x004fea0003900000 */
[----:B------:R-:W2:Y:S02]  /*7f60*/  @!P1 SYNCS.PHASECHK.TRANS64 P1, [R0+URZ+0x70], R4 ;  /* 0x00007004000095a7 */ /* 0x000ea400080210ff */
[----:B--2---:R-:W-:Y:S05]  /*7f70*/  @!P1 BRA `(.L_x_49) ;  /* 0xfffffffc00f09947 */ /* 0x004fea000383ffff */
[----:B------:R-:W-:Y:S05]  /*7f80*/  BRA `(.L_x_143) ;  /* 0xffffffac00947947 */ /* 0x000fea000383ffff */
.L_x_52:
[----:B------:R-:W-:-:S07]  /*7f90*/  MOV R0, UR4 ;  /* 0x0000000400007c02 */ /* 0x000fce0008000f00 */
.L_x_144:
[----:B-1----:R1:W2:Y:S02]  /*7fa0*/  SYNCS.PHASECHK.TRANS64.TRYWAIT P0, [R0+URZ+0x80], R2 ;  /* 0x00008002000075a7 */ /* 0x0022a400080011ff */
[----:B--2---:R-:W-:Y:S05]  /*7fb0*/  @!P0 NANOSLEEP.SYNCS 0x989680 ;  /* 0x009896800000895d */ /* 0x004fea0003900000 */
[----:B------:R-:W2:Y:S02]  /*7fc0*/  @!P0 SYNCS.PHASECHK.TRANS64 P0, [R0+URZ+0x80], R2 ;  /* 0x00008002000085a7 */ /* 0x000ea400080010ff */
[----:B--2---:R-:W-:Y:S05]  /*7fd0*/  @!P0 BRA `(.L_x_144) ;  /* 0xfffffffc00f08947 */ /* 0x004fea000383ffff */
[----:B------:R-:W-:Y:S05]  /*7fe0*/  BRA `(.L_x_51) ;  /* 0xffffffac00e87947 */ /* 0x000fea000383ffff */
.L_x_61:
[----:B-1----:R-:W-:-:S04]  /*7ff0*/  MOV R5, UR5 ;  /* 0x0000000500057c02 */ /* 0x002fc80008000f00 */
[----:B------:R1:W2:Y:S03]  /*8000*/  SYNCS.PHASECHK.TRANS64.TRYWAIT P0, [R5+URZ+0x8], R6 ;  /* 0x00000806050075a7 */ /* 0x0002a600080011ff */
[----:B--2---:R-:W-:Y:S05]  /*8010*/  @!P0 NANOSLEEP.SYNCS 0x989680 ;  /* 0x009896800000895d */ /* 0x004fea0003900000 */
[----:B------:R-:W2:Y:S02]  /*8020*/  @!P0 SYNCS.PHASECHK.TRANS64 P0, [R5+URZ+0x8], R6 ;  /* 0x00000806050085a7 */ /* 0x000ea400080010ff */
[----:B--2---:R-:W-:Y:S05]  /*8030*/  @!P0 BRA `(.L_x_61) ;  /* 0xfffffffc00ec8947 */ /* 0x004fea000383ffff */
[----:B------:R-:W-:Y:S05]  /*8040*/  BRA `(.L_x_60) ;  /* 0xffffffb000a07947 */ /* 0x000fea000383ffff */
.L_x_63:
[----:B------:R-:W-:Y:S01]  /*8050*/  BSSY B0, `(.L_x_145) ;  /* 0x0000006000007945 */ /* 0x000fe20003800000 */
[----:B------:R-:W-:-:S07]  /*8060*/  MOV R15, 0xffffffff ;  /* 0xffffffff000f7802 */ /* 0x000fce0000000f00 */
[----:B-1---5:R-:W-:Y:S05]  /*8070*/  WARPSYNC.COLLECTIVE R15, `(.L_x_146) ;  /* 0x000000000f0c7348 */ /* 0x022fea0003c00000 */
[----:B------:R-:W-:Y:S02]  /*8080*/  ELECT P6, UR79, PT ;  /* 0x00000000004f782f */ /* 0x000fe400038c0000 */
[----:B------:R-:W-:Y:S01]  /*8090*/  MOV R14, UR79 ;  /* 0x0000004f000e7c02 */ /* 0x000fe20008000f00 */
[----:B-1---5:R-:W-:Y:S10]  /*80a0*/  ENDCOLLECTIVE ;  /* 0x000000000000791b */ /* 0x022ff40003800000 */
.L_x_146:
[----:B------:R-:W-:Y:S05]  /*80b0*/  BSYNC B0 ;  /* 0x0000000000007941 */ /* 0x000fea0003800000 */
.L_x_145:
[----:B------:R-:W-:Y:S05]  /*80c0*/  BRA `(.L_x_147) ;  /* 0xffffffb000d07947 */ /* 0x000fea000383ffff */
.L_x_65:
[----:B-1----:R-:W-:-:S04]  /*80d0*/  MOV R3, UR5 ;  /* 0x0000000500037c02 */ /* 0x002fc80008000f00 */
[----:B------:R1:W2:Y:S03]  /*80e0*/  SYNCS.PHASECHK.TRANS64.TRYWAIT P0, [R3+URZ+0x8], R4 ;  /* 0x00000804030075a7 */ /* 0x0002a600080011ff */
[----:B--2---:R-:W-:Y:S05]  /*80f0*/  @!P0 NANOSLEEP.SYNCS 0x989680 ;  /* 0x009896800000895d */ /* 0x004fea0003900000 */
[----:B------:R-:W2:Y:S02]  /*8100*/  @!P0 SYNCS.PHASECHK.TRANS64 P0, [R3+URZ+0x8], R4 ;  /* 0x00000804030085a7 */ /* 0x000ea400080010ff */
[----:B--2---:R-:W-:Y:S05]  /*8110*/  @!P0 BRA `(.L_x_65) ;  /* 0xfffffffc00ec8947 */ /* 0x004fea000383ffff */
[----:B------:R-:W-:Y:S05]  /*8120*/  BRA `(.L_x_64) ;  /* 0xffffffb000d47947 */ /* 0x000fea000383ffff */
.L_x_66:
[----:B-1----:R1:W2:Y:S02]  /*8130*/  SYNCS.PHASECHK.TRANS64.TRYWAIT P0, [R0+URZ+0x70], R4 ;  /* 0x00007004000075a7 */ /* 0x0022a400080011ff */
[----:B--2---:R-:W-:Y:S05]  /*8140*/  @!P0 NANOSLEEP.SYNCS 0x989680 ;  /* 0x009896800000895d */ /* 0x004fea0003900000 */
[----:B------:R-:W2:Y:S02]  /*8150*/  @!P0 SYNCS.PHASECHK.TRANS64 P0, [R0+URZ+0x70], R4 ;  /* 0x00007004000085a7 */ /* 0x000ea400080010ff */
[----:B--2---:R-:W-:Y:S05]  /*8160*/  @!P0 BRA `(.L_x_66) ;  /* 0xfffffffc00f08947 */ /* 0x004fea000383ffff */
[----:B------:R-:W-:Y:S05]  /*8170*/  BRA `(.L_x_148) ;  /* 0xffffffb400c07947 */ /* 0x000fea000383ffff */
.L_x_68:
[----:B------:R-:W-:-:S07]  /*8180*/  MOV R0, UR31 ;  /* 0x0000001f00007c02 */ /* 0x000fce0008000f00 */
.L_x_149:
[----:B-1----:R1:W2:Y:S02]  /*8190*/  SYNCS.PHASECHK.TRANS64.TRYWAIT P0, [R0+URZ+0xb0], R4 ;  /* 0x0000b004000075a7 */ /* 0x0022a400080011ff */
[----:B--2---:R-:W-:Y:S05]  /*81a0*/  @!P0 NANOSLEEP.SYNCS 0x989680 ;  /* 0x009896800000895d */ /* 0x004fea0003900000 */
[----:B------:R-:W2:Y:S02]  /*81b0*/  @!P0 SYNCS.PHASECHK.TRANS64 P0, [R0+URZ+0xb0], R4 ;  /* 0x0000b004000085a7 */ /* 0x000ea400080010ff */
[----:B--2---:R-:W-:Y:S05]  /*81c0*/  @!P0 BRA `(.L_x_149) ;  /* 0xfffffffc00f08947 */ /* 0x004fea000383ffff */
[----:B------:R-:W-:Y:S05]  /*81d0*/  BRA `(.L_x_150) ;  /* 0xffffffb8000c7947 */ /* 0x000fea000383ffff */
.L_x_71:
[----:B------:R-:W-:Y:S07]  /*81e0*/  MOV R0, UR5 ;  /* 0x0000000500007c02 */ /* 0x000fee0008000f00 */
.L_x_151:
[----:B-1----:R1:W2:Y:S02]  /*81f0*/  SYNCS.PHASECHK.TRANS64.TRYWAIT P0, [R0+URZ], R4 ;  /* 0x00000004000075a7 */ /* 0x0022a400080011ff */
[----:B--2---:R-:W-:Y:S05]  /*8200*/  @!P0 NANOSLEEP.SYNCS 0x989680 ;  /* 0x009896800000895d */ /* 0x004fea0003900000 */
[----:B------:R-:W2:Y:S02]  /*8210*/  @!P0 SYNCS.PHASECHK.TRANS64 P0, [R0+URZ], R4 ;  /* 0x00000004000085a7 */ /* 0x000ea400080010ff */
[----:B--2---:R-:W-:Y:S05]  /*8220*/  @!P0 BRA `(.L_x_151) ;  /* 0xfffffffc00f08947 */ /* 0x004fea000383ffff */
[----:B------:R-:W-:Y:S05]  /*8230*/  BRA `(.L_x_70) ;  /* 0xffffffb800207947 */ /* 0x000fea000383ffff */
.L_x_75:
[----:B-1----:R-:W-:-:S07]  /*8240*/  MOV R0, UR4 ;  /* 0x0000000400007c02 */ /* 0x002fce0008000f00 */
.L_x_152:
[----:B-1----:R1:W2:Y:S02]  /*8250*/  SYNCS.PHASECHK.TRANS64.TRYWAIT P0, [R0+URZ], R2 ;  /* 0x00000002000075a7 */ /* 0x0022a400080011ff */
[----:B--2---:R-:W-:Y:S05]  /*8260*/  @!P0 NANOSLEEP.SYNCS 0x989680 ;  /* 0x009896800000895d */ /* 0x004fea0003900000 */
[----:B------:R-:W2:Y:S02]  /*8270*/  @!P0 SYNCS.PHASECHK.TRANS64 P0, [R0+URZ], R2 ;  /* 0x00000002000085a7 */ /* 0x000ea400080010ff */
[----:B--2---:R-:W-:Y:S05]  /*8280*/  @!P0 BRA `(.L_x_152) ;  /* 0xfffffffc00f08947 */ /* 0x004fea000383ffff */
[----:B------:R-:W-:Y:S05]  /*8290*/  BRA `(.L_x_153) ;  /* 0xffffffbc00147947 */ /* 0x000fea000383ffff */
.L_x_76:
[----:B------:R-:W-:-:S07]  /*82a0*/  MOV R0, UR5 ;  /* 0x0000000500007c02 */ /* 0x000fce0008000f00 */
.L_x_154:
[----:B-1----:R1:W2:Y:S02]  /*82b0*/  SYNCS.PHASECHK.TRANS64.TRYWAIT P0, [R0+URZ], R3 ;  /* 0x00000003000075a7 */ /* 0x0022a400080011ff */
[----:B--2---:R-:W-:Y:S05]  /*82c0*/  @!P0 NANOSLEEP.SYNCS 0x989680 ;  /* 0x009896800000895d */ /* 0x004fea0003900000 */
[----:B------:R-:W2:Y:S02]  /*82d0*/  @!P0 SYNCS.PHASECHK.TRANS64 P0, [R0+URZ], R3 ;  /* 0x00000003000085a7 */ /* 0x000ea400080010ff */
[----:B--2---:R-:W-:Y:S05]  /*82e0*/  @!P0 BRA `(.L_x_154) ;  /* 0xfffffffc00f08947 */ /* 0x004fea000383ffff */
[----:B------:R-:W-:Y:S05]  /*82f0*/  BRA `(.L_x_155) ;  /* 0xffffffbc00207947 */ /* 0x000fea000383ffff */
.L_x_77:
[----:B------:R-:W-:-:S07]  /*8300*/  MOV R0, UR5 ;  /* 0x0000000500007c02 */ /* 0x000fce0008000f00 */
.L_x_156:
[----:B-1----:R1:W2:Y:S02]  /*8310*/  SYNCS.PHASECHK.TRANS64.TRYWAIT P0, [R0+URZ], R3 ;  /* 0x00000003000075a7 */ /* 0x0022a400080011ff */
[----:B--2---:R-:W-:Y:S05]  /*8320*/  @!P0 NANOSLEEP.SYNCS 0x989680 ;  /* 0x009896800000895d */ /* 0x004fea0003900000 */
[----:B------:R-:W2:Y:S02]  /*8330*/  @!P0 SYNCS.PHASECHK.TRANS64 P0, [R0+URZ], R3 ;  /* 0x00000003000085a7 */ /* 0x000ea400080010ff */
[----:B--2---:R-:W-:Y:S05]  /*8340*/  @!P0 BRA `(.L_x_156) ;  /* 0xfffffffc00f08947 */ /* 0x004fea000383ffff */
[----:B------:R-:W-:Y:S05]  /*8350*/  BRA `(.L_x_157) ;  /* 0xffffffbc002c7947 */ /* 0x000fea000383ffff */
.L_x_80:
[----:B------:R-:W-:-:S07]  /*8360*/  MOV R0, UR26 ;  /* 0x0000001a00007c02 */ /* 0x000fce0008000f00 */
.L_x_158:
[----:B-1----:R1:W2:Y:S02]  /*8370*/  SYNCS.PHASECHK.TRANS64.TRYWAIT P1, [R0+URZ+0xf0], R2 ;  /* 0x0000f002000075a7 */ /* 0x0022a400080211ff */
[----:B--2---:R-:W-:Y:S05]  /*8380*/  @!P1 NANOSLEEP.SYNCS 0x989680 ;  /* 0x009896800000995d */ /* 0x004fea0003900000 */
[----:B------:R-:W2:Y:S02]  /*8390*/  @!P1 SYNCS.PHASECHK.TRANS64 P1, [R0+URZ+0xf0], R2 ;  /* 0x0000f002000095a7 */ /* 0x000ea400080210ff */
[----:B--2---:R-:W-:Y:S05]  /*83a0*/  @!P1 BRA `(.L_x_158) ;  /* 0xfffffffc00f09947 */ /* 0x004fea000383ffff */
[----:B------:R-:W-:Y:S05]  /*83b0*/  BRA `(.L_x_159) ;  /* 0xffffffbc00787947 */ /* 0x000fea000383ffff */
.L_x_85:
[----:B--2---:R2:W4:Y:S02]  /*83c0*/  SYNCS.PHASECHK.TRANS64.TRYWAIT P0, [R12+URZ+0x70], R0 ;  /* 0x000070000c0075a7 */ /* 0x00452400080011ff */
[----:B----4-:R-:W-:Y:S05]  /*83d0*/  @!P0 NANOSLEEP.SYNCS 0x989680 ;  /* 0x009896800000895d */ /* 0x010fea0003900000 */
[----:B------:R-:W4:Y:S02]  /*83e0*/  @!P0 SYNCS.PHASECHK.TRANS64 P0, [R12+URZ+0x70], R0 ;  /* 0x000070000c0085a7 */ /* 0x000f2400080010ff */
[----:B----4-:R-:W-:Y:S05]  /*83f0*/  @!P0 BRA `(.L_x_85) ;  /* 0xfffffffc00f08947 */ /* 0x010fea000383ffff */
[----:B------:R-:W-:Y:S05]  /*8400*/  BRA `(.L_x_160) ;  /* 0xffffffc000947947 */ /* 0x000fea000383ffff */
.L_x_88:
[----:B-1----:R-:W-:Y:S07]  /*8410*/  MOV R0, UR29 ;  /* 0x0000001d00007c02 */ /* 0x002fee0008000f00 */
.L_x_161:
[----:B-1----:R1:W2:Y:S02]  /*8420*/  SYNCS.PHASECHK.TRANS64.TRYWAIT P2, [R0+URZ+0x68], R6 ;  /* 0x00006806000075a7 */ /* 0x0022a400080411ff */
[----:B--2---:R-:W-:Y:S05]  /*8430*/  @!P2 NANOSLEEP.SYNCS 0x989680 ;  /* 0x009896800000a95d */ /* 0x004fea0003900000 */
[----:B------:R-:W2:Y:S02]  /*8440*/  @!P2 SYNCS.PHASECHK.TRANS64 P2, [R0+URZ+0x68], R6 ;  /* 0x000068060000a5a7 */ /* 0x000ea400080410ff */
[----:B--2---:R-:W-:Y:S05]  /*8450*/  @!P2 BRA `(.L_x_161) ;  /* 0xfffffffc00f0a947 */ /* 0x004fea000383ffff */
[----:B------:R-:W-:Y:S05]  /*8460*/  BRA `(.L_x_87) ;  /* 0xffffffc400f87947 */ /* 0x000fea000383ffff */
.L_x_91:
[----:B------:R-:W-:Y:S07]  /*8470*/  MOV R0, UR4 ;  /* 0x0000000400007c02 */ /* 0x000fee0008000f00 */
.L_x_162:
[----:B-1----:R1:W2:Y:S02]  /*8480*/  SYNCS.PHASECHK.TRANS64.TRYWAIT P0, [R0+URZ+0x48], R9 ;  /* 0x00004809000075a7 */ /* 0x0022a400080011ff */
[----:B--2---:R-:W-:Y:S05]  /*8490*/  @!P0 NANOSLEEP.SYNCS 0x989680 ;  /* 0x009896800000895d */ /* 0x004fea0003900000 */
[----:B------:R-:W2:Y:S02]  /*84a0*/  @!P0 SYNCS.PHASECHK.TRANS64 P0, [R0+URZ+0x48], R9 ;  /* 0x00004809000085a7 */ /* 0x000ea400080010ff */
[----:B--2---:R-:W-:Y:S05]  /*84b0*/  @!P0 BRA `(.L_x_162) ;  /* 0xfffffffc00f08947 */ /* 0x004fea000383ffff */
[----:B------:R-:W-:Y:S05]  /*84c0*/  BRA `(.L_x_163) ;  /* 0xffffffc800587947 */ /* 0x000fea000383ffff */
.L_x_92:
[----:B------:R-:W-:Y:S07]  /*84d0*/  MOV R0, UR5 ;  /* 0x0000000500007c02 */ /* 0x000fee0008000f00 */
.L_x_164:
[----:B-1----:R1:W2:Y:S02]  /*84e0*/  SYNCS.PHASECHK.TRANS64.TRYWAIT P0, [R0+URZ+0x48], R6 ;  /* 0x00004806000075a7 */ /* 0x0022a400080011ff */
[----:B--2---:R-:W-:Y:S05]  /*84f0*/  @!P0 NANOSLEEP.SYNCS 0x989680 ;  /* 0x009896800000895d */ /* 0x004fea0003900000 */
[----:B------:R-:W2:Y:S02]  /*8500*/  @!P0 SYNCS.PHASECHK.TRANS64 P0, [R0+URZ+0x48], R6 ;  /* 0x00004806000085a7 */ /* 0x000ea400080010ff */
[----:B--2---:R-:W-:Y:S05]  /*8510*/  @!P0 BRA `(.L_x_164) ;  /* 0xfffffffc00f08947 */ /* 0x004fea000383ffff */
[----:B------:R-:W-:Y:S05]  /*8520*/  BRA `(.L_x_165) ;  /* 0xffffffc800d47947 */ /* 0x000fea000383ffff */
.L_x_94:
[----:B------:R-:W-:-:S07]  /*8530*/  MOV R0, UR4 ;  /* 0x0000000400007c02 */ /* 0x000fce0008000f00 */
.L_x_166:
[----:B-1----:R1:W2:Y:S02]  /*8540*/  SYNCS.PHASECHK.TRANS64.TRYWAIT P0, [R0+URZ], R2 ;  /* 0x00000002000075a7 */ /* 0x0022a400080011ff */
[----:B--2---:R-:W-:Y:S05]  /*8550*/  @!P0 NANOSLEEP.SYNCS 0x989680 ;  /* 0x009896800000895d */ /* 0x004fea0003900000 */
[----:B------:R-:W2:Y:S02]  /*8560*/  @!P0 SYNCS.PHASECHK.TRANS64 P0, [R0+URZ], R2 ;  /* 0x00000002000085a7 */ /* 0x000ea400080010ff */
[----:B--2---:R-:W-:Y:S05]  /*8570*/  @!P0 BRA `(.L_x_166) ;  /* 0xfffffffc00f08947 */ /* 0x004fea000383ffff */
[----:B------:R-:W-:Y:S05]  /*8580*/  BRA `(.L_x_167) ;  /* 0xffffffcc00887947 */ /* 0x000fea000383ffff */
.L_x_95:
[----:B------:R-:W-:-:S07]  /*8590*/  MOV R0, UR5 ;  /* 0x0000000500007c02 */ /* 0x000fce0008000f00 */
.L_x_168:
[----:B-1----:R1:W2:Y:S02]  /*85a0*/  SYNCS.PHASECHK.TRANS64.TRYWAIT P0, [R0+URZ], R2 ;  /* 0x00000002000075a7 */ /* 0x0022a400080011ff */
[----:B--2---:R-:W-:Y:S05]  /*85b0*/  @!P0 NANOSLEEP.SYNCS 0x989680 ;  /* 0x009896800000895d */ /* 0x004fea0003900000 */
[----:B------:R-:W2:Y:S02]  /*85c0*/  @!P0 SYNCS.PHASECHK.TRANS64 P0, [R0+URZ], R2 ;  /* 0x00000002000085a7 */ /* 0x000ea400080010ff */
[----:B--2---:R-:W-:Y:S05]  /*85d0*/  @!P0 BRA `(.L_x_168) ;  /* 0xfffffffc00f08947 */ /* 0x004fea000383ffff */
[----:B------:R-:W-:Y:S05]  /*85e0*/  BRA `(.L_x_169) ;  /* 0xffffffcc00947947 */ /* 0x000fea000383ffff */
.L_x_97:
[----:B-1----:R1:W2:Y:S02]  /*85f0*/  SYNCS.PHASECHK.TRANS64.TRYWAIT P0, [R3+URZ+0x70], R0 ;  /* 0x00007000030075a7 */ /* 0x0022a400080011ff */
[----:B--2---:R-:W-:Y:S05]  /*8600*/  @!P0 NANOSLEEP.SYNCS 0x989680 ;  /* 0x009896800000895d */ /* 0x004fea0003900000 */
[----:B------:R-:W2:Y:S02]  /*8610*/  @!P0 SYNCS.PHASECHK.TRANS64 P0, [R3+URZ+0x70], R0 ;  /* 0x00007000030085a7 */ /* 0x000ea400080010ff */
[----:B--2---:R-:W-:Y:S05]  /*8620*/  @!P0 BRA `(.L_x_97) ;  /* 0xfffffffc00f08947 */ /* 0x004fea000383ffff */
[----:B------:R-:W-:Y:S05]  /*8630*/  BRA `(.L_x_170) ;  /* 0xffffffd0007c7947 */ /* 0x000fea000383ffff */
.L_x_107:
[----:B-1----:R1:W2:Y:S02]  /*8640*/  SYNCS.PHASECHK.TRANS64.TRYWAIT P1, [R0+URZ+0x30], R3 ;  /* 0x00003003000075a7 */ /* 0x0022a400080211ff */
[----:B--2---:R-:W-:Y:S05]  /*8650*/  @!P1 NANOSLEEP.SYNCS 0x989680 ;  /* 0x009896800000995d */ /* 0x004fea0003900000 */
[----:B------:R-:W2:Y:S02]  /*8660*/  @!P1 SYNCS.PHASECHK.TRANS64 P1, [R0+URZ+0x30], R3 ;  /* 0x00003003000095a7 */ /* 0x000ea400080210ff */
[----:B--2---:R-:W-:Y:S05]  /*8670*/  @!P1 BRA `(.L_x_107) ;  /* 0xfffffffc00f09947 */ /* 0x004fea000383ffff */
[----:B------:R-:W-:Y:S05]  /*8680*/  BRA `(.L_x_106) ;  /* 0xffffffdc00fc7947 */ /* 0x000fea000383ffff */
.L_x_109:
[----:B-1----:R1:W4:Y:S02]  /*8690*/  SYNCS.PHASECHK.TRANS64.TRYWAIT P0, [R53+URZ+0x90], R2 ;  /* 0x00009002350075a7 */ /* 0x00232400080011ff */
[----:B----4-:R-:W-:Y:S05]  /*86a0*/  @!P0 NANOSLEEP.SYNCS 0x989680 ;  /* 0x009896800000895d */ /* 0x010fea0003900000 */
[----:B------:R-:W4:Y:S02]  /*86b0*/  @!P0 SYNCS.PHASECHK.TRANS64 P0, [R53+URZ+0x90], R2 ;  /* 0x00009002350085a7 */ /* 0x000f2400080010ff */
[----:B----4-:R-:W-:Y:S05]  /*86c0*/  @!P0 BRA `(.L_x_109) ;  /* 0xfffffffc00f08947 */ /* 0x010fea000383ffff */
[----:B------:R-:W-:Y:S05]  /*86d0*/  BRA `(.L_x_108) ;  /* 0xffffffe0002c7947 */ /* 0x000fea000383ffff */
.L_x_120:
[----:B-1----:R1:W2:Y:S02]  /*86e0*/  SYNCS.PHASECHK.TRANS64.TRYWAIT P0, [R3+URZ+0x30], R66 ;  /* 0x00003042030075a7 */ /* 0x0022a400080011ff */
[----:B--2---:R-:W-:Y:S05]  /*86f0*/  @!P0 NANOSLEEP.SYNCS 0x989680 ;  /* 0x009896800000895d */ /* 0x004fea0003900000 */
[----:B------:R-:W2:Y:S02]  /*8700*/  @!P0 SYNCS.PHASECHK.TRANS64 P0, [R3+URZ+0x30], R66 ;  /* 0x00003042030085a7 */ /* 0x000ea400080010ff */
[----:B--2---:R-:W-:Y:S05]  /*8710*/  @!P0 BRA `(.L_x_120) ;  /* 0xfffffffc00f08947 */ /* 0x004fea000383ffff */
[----:B------:R-:W-:Y:S05]  /*8720*/  BRA `(.L_x_119) ;  /* 0xffffffe800547947 */ /* 0x000fea000383ffff */
        .weak           $__internal_0_$__cuda_sm10x_tcgen05_guardrail_trap_col_being_dealloced_not_returned_by_alloc
        .type           $__internal_0_$__cuda_sm10x_tcgen05_guardrail_trap_col_being_dealloced_not_returned_by_alloc,@function
        .size           $__internal_0_$__cuda_sm10x_tcgen05_guardrail_trap_col_being_dealloced_not_returned_by_alloc,($__internal_1_$__cuda_sm10x_tcgen05_guardrail_trap_phase_invalid_during_alloc - $__internal_0_$__cuda_sm10x_tcgen05_guardrail_trap_col_being_dealloced_not_returned_by_alloc)
$__internal_0_$__cuda_sm10x_tcgen05_guardrail_trap_col_being_dealloced_not_returned_by_alloc:
[----:B------:R-:W-:Y:S05]  /*8730*/  BPT.TRAP 0x1 ;  /* 0x000000040000795c */ /* 0x000fea0000300000 */
[----:B------:R-:W-:-:S04]  /*8740*/  HFMA2 R3, -RZ, RZ, 0, 0 ;  /* 0x00000000ff037431 */ /* 0x000fc800000001ff */
[----:B------:R-:W-:Y:S05]  /*8750*/  RET.REL.NODEC R2 `(_ZN7cutlass13device_kernelINS_4gemm6kernel13GemmUniversalIN4cute5tupleIJiiiiEEENS1_10collective13CollectiveMmaINS1_35MainloopSm100TmaUmmaWarpSpecializedILi3ELi2ELi4ENS5_IJNS4_1CILi2EEESB_NSA_ILi1EEEEEEEENS5_IJNSA_ILi128EEENSA_ILi64EEESG_EEENS_6half_tENS5_IJlSC_lEEESI_SJ_NS4_8TiledMMAINS4_8MMA_AtomIJNS4_26SM100_MMA_F16BF16_2x1SM_SSISI_SI_fLi128ELi64ELNS4_4UMMA5MajorE0ELSO_0ELNSN_7ScaleInE0ELSP_0EEEEEENS4_6LayoutINS5_IJSC_SC_SC_EEENS5_IJNSA_ILi0EEESU_SU_EEEEENS5_IJNS4_10UnderscoreESX_SX_EEEEENS4_28SM100_TMA_2SM_LOAD_MULTICASTENS4_14ComposedLayoutINS4_7SwizzleILi3ELi4ELi3EEENS4_18smem_ptr_flag_bitsILi16EEENSS_INS5_IJNSA_ILi8EEESG_EEENS5_IJSG_SC_EEEEEEEvNS4_8identityENS4_18SM100_TMA_2SM_LOADES1A_vS1B_EENS_8epilogue10collective18CollectiveEpilogueINS1E_23Sm100TmaWarpSpecializedILi3ELi2ELi16ELb1ELb0EEEJNS5_IJSG_SG_SG_EEENS5_IJNSS_ISG_SC_EENSS_INS5_IJNSA_ILi16EEESB_EEENS5_IJSC_NSA_ILi32EEEEEEEEEEESI_SJ_SI_SJ_NS1E_6fusion15FusionCallbacksIS1I_NS1R_17LinearCombinationISI_fSI_fLNS_15FloatRoundStyleE2EEES1J_S1Q_JEEENS4_5SM1004TMEM4LOAD26SM100_TMEM_LOAD_32dp32b16xENS4_13SM90_TMA_LOADENS11_INS12_ILi1ELi4ELi3EEES15_NSS_INS5_IJS16_S1L_EEENS5_IJS1L_SC_EEEEEEENS4_39AutoVectorizingCopyWithAssumedAlignmentILi128EEENS4_14SM90_TMA_STOREES26_S28_S28_EEEvvEEEEvNT_6ParamsE) ;  /* 0xffffff7802287950 */ /* 0x000fea0003c3ffff */
        .weak           $__internal_1_$__cuda_sm10x_tcgen05_guardrail_trap_phase_invalid_during_alloc
        .type           $__internal_1_$__cuda_sm10x_tcgen05_guardrail_trap_phase_invalid_during_alloc,@function
        .size           $__internal_1_$__cuda_sm10x_tcgen05_guardrail_trap_phase_invalid_during_alloc,($__internal_2_$__cuda_sm10x_tcgen05_guardrail_trap_unallocated_columns_being_dealloced - $__internal_1_$__cuda_sm10x_tcgen05_guardrail_trap_phase_invalid_during_alloc)
$__internal_1_$__cuda_sm10x_tcgen05_guardrail_trap_phase_invalid_during_alloc:
[----:B------:R-:W-:Y:S05]  /*8760*/  BPT.TRAP 0x1 ;  /* 0x000000040000795c */ /* 0x000fea0000300000 */
[----:B------:R-:W-:-:S04]  /*8770*/  MOV R5, 0x0 ;  /* 0x0000000000057802 */ /* 0x000fc80000000f00 */
[----:B------:R-:W-:Y:S05]  /*8780*/  RET.REL.NODEC R4 `(_ZN7cutlass13device_kernelINS_4gemm6kernel13GemmUniversalIN4cute5tupleIJiiiiEEENS1_10collective13CollectiveMmaINS1_35MainloopSm100TmaUmmaWarpSpecializedILi3ELi2ELi4ENS5_IJNS4_1CILi2EEESB_NSA_ILi1EEEEEEEENS5_IJNSA_ILi128EEENSA_ILi64EEESG_EEENS_6half_tENS5_IJlSC_lEEESI_SJ_NS4_8TiledMMAINS4_8MMA_AtomIJNS4_26SM100_MMA_F16BF16_2x1SM_SSISI_SI_fLi128ELi64ELNS4_4UMMA5MajorE0ELSO_0ELNSN_7ScaleInE0ELSP_0EEEEEENS4_6LayoutINS5_IJSC_SC_SC_EEENS5_IJNSA_ILi0EEESU_SU_EEEEENS5_IJNS4_10UnderscoreESX_SX_EEEEENS4_28SM100_TMA_2SM_LOAD_MULTICASTENS4_14ComposedLayoutINS4_7SwizzleILi3ELi4ELi3EEENS4_18smem_ptr_flag_bitsILi16EEENSS_INS5_IJNSA_ILi8EEESG_EEENS5_IJSG_SC_EEEEEEEvNS4_8identityENS4_18SM100_TMA_2SM_LOADES1A_vS1B_EENS_8epilogue10collective18CollectiveEpilogueINS1E_23Sm100TmaWarpSpecializedILi3ELi2ELi16ELb1ELb0EEEJNS5_IJSG_SG_SG_EEENS5_IJNSS_ISG_SC_EENSS_INS5_IJNSA_ILi16EEESB_EEENS5_IJSC_NSA_ILi32EEEEEEEEEEESI_SJ_SI_SJ_NS1E_6fusion15FusionCallbacksIS1I_NS1R_17LinearCombinationISI_fSI_fLNS_15FloatRoundStyleE2EEES1J_S1Q_JEEENS4_5SM1004TMEM4LOAD26SM100_TMEM_LOAD_32dp32b16xENS4_13SM90_TMA_LOADENS11_INS12_ILi1ELi4ELi3EEES15_NSS_INS5_IJS16_S1L_EEENS5_IJS1L_SC_EEEEEEENS4_39AutoVectorizingCopyWithAssumedAlignmentILi128EEENS4_14SM90_TMA_STOREES26_S28_S28_EEEvvEEEEvNT_6ParamsE) ;  /* 0xffffff78041c7950 */ /* 0x000fea0003c3ffff */
        .weak           $__internal_2_$__cuda_sm10x_tcgen05_guardrail_trap_unallocated_columns_being_dealloced
        .type           $__internal_2_$__cuda_sm10x_tcgen05_guardrail_trap_unallocated_columns_being_dealloced,@function
        .size           $__internal_2_$__cuda_sm10x_tcgen05_guardrail_trap_unallocated_columns_being_dealloced,(.L_x_172 - $__internal_2_$__cuda_sm10x_tcgen05_guardrail_trap_unallocated_columns_being_dealloced)
$__internal_2_$__cuda_sm10x_tcgen05_guardrail_trap_unallocated_columns_being_dealloced:
[----:B------:R-:W-:Y:S05]  /*8790*/  BPT.TRAP 0x1 ;  /* 0x000000040000795c */ /* 0x000fea0000300000 */
[----:B------:R-:W-:-:S04]  /*87a0*/  HFMA2 R3, -RZ, RZ, 0, 0 ;  /* 0x00000000ff037431 */ /* 0x000fc800000001ff */
[----:B------:R-:W-:Y:S05]  /*87b0*/  RET.REL.NODEC R2 `(_ZN7cutlass13device_kernelINS_4gemm6kernel13GemmUniversalIN4cute5tupleIJiiiiEEENS1_10collective13CollectiveMmaINS1_35MainloopSm100TmaUmmaWarpSpecializedILi3ELi2ELi4ENS5_IJNS4_1CILi2EEESB_NSA_ILi1EEEEEEEENS5_IJNSA_ILi128EEENSA_ILi64EEESG_EEENS_6half_tENS5_IJlSC_lEEESI_SJ_NS4_8TiledMMAINS4_8MMA_AtomIJNS4_26SM100_MMA_F16BF16_2x1SM_SSISI_SI_fLi128ELi64ELNS4_4UMMA5MajorE0ELSO_0ELNSN_7ScaleInE0ELSP_0EEEEEENS4_6LayoutINS5_IJSC_SC_SC_EEENS5_IJNSA_ILi0EEESU_SU_EEEEENS5_IJNS4_10UnderscoreESX_SX_EEEEENS4_28SM100_TMA_2SM_LOAD_MULTICASTENS4_14ComposedLayoutINS4_7SwizzleILi3ELi4ELi3EEENS4_18smem_ptr_flag_bitsILi16EEENSS_INS5_IJNSA_ILi8EEESG_EEENS5_IJSG_SC_EEEEEEEvNS4_8identityENS4_18SM100_TMA_2SM_LOADES1A_vS1B_EENS_8epilogue10collective18CollectiveEpilogueINS1E_23Sm100TmaWarpSpecializedILi3ELi2ELi16ELb1ELb0EEEJNS5_IJSG_SG_SG_EEENS5_IJNSS_ISG_SC_EENSS_INS5_IJNSA_ILi16EEESB_EEENS5_IJSC_NSA_ILi32EEEEEEEEEEESI_SJ_SI_SJ_NS1E_6fusion15FusionCallbacksIS1I_NS1R_17LinearCombinationISI_fSI_fLNS_15FloatRoundStyleE2EEES1J_S1Q_JEEENS4_5SM1004TMEM4LOAD26SM100_TMEM_LOAD_32dp32b16xENS4_13SM90_TMA_LOADENS11_INS12_ILi1ELi4ELi3EEES15_NSS_INS5_IJS16_S1L_EEENS5_IJS1L_SC_EEEEEEENS4_39AutoVectorizingCopyWithAssumedAlignmentILi128EEENS4_14SM90_TMA_STOREES26_S28_S28_EEEvvEEEEvNT_6ParamsE) ;  /* 0xffffff7802107950 */ /* 0x000fea0003c3ffff */
.L_x_171:
[----:B------:R-:W-:-:S00]  /*87c0*/  BRA `(.L_x_171) ;  /* 0xfffffffc00fc7947 */ /* 0x000fc0000383ffff */
[----:B------:R-:W-:-:S00]  /*87d0*/  NOP ;  /* 0x0000000000007918 */ /* 0x000fc00000000000 */
        /* <DEDUP_REMOVED lines=10> */
.L_x_172:


//--------------------- .nv.global.init           --------------------------
	.section	.nv.global.init,"aw",@progbits
.nv.global.init:
	.type		$str$27,@object
	.size		$str$27,($str$28 - $str$27)
$str$27:
        /*0000*/ 	.byte	0x28, 0x61, 0x64, 0x64, 0x72, 0x65, 0x73, 0x73, 0x20, 0x26, 0x20, 0x6d, 0x61, 0x73, 0x6b, 0x29
        /*0010*/ 	.byte	0x20, 0x3d, 0x3d, 0x20, 0x30, 0x00
	.type		$str$28,@object
	.size		$str$28,($str$26 - $str$28)
$str$28:
        /*0016*/ 	.byte	0x2f, 0x74, 0x6d, 0x70, 0x2f, 0x63, 0x75, 0x74, 0x6c, 0x61, 0x73, 0x73, 0x5f, 0x73, 0x77, 0x65
        /*0026*/ 	.byte	0x65, 0x70, 0x5f, 0x73, 0x72, 0x63, 0x2f, 0x69, 0x6e, 0x63, 0x6c, 0x75, 0x64, 0x65, 0x2f, 0x63
        /*0036*/ 	.byte	0x75, 0x74, 0x65, 0x2f, 0x70, 0x6f, 0x69, 0x6e, 0x74, 0x65, 0x72, 0x5f, 0x66, 0x6c, 0x61, 0x67
        /*0046*/ 	.byte	0x67, 0x65, 0x64, 0x2e, 0x68, 0x70, 0x70, 0x00
	.type		$str$26,@object
	.size		$str$26,($str$25 - $str$26)
$str$26:
        /*004e*/ 	.byte	0x2f, 0x74, 0x6d, 0x70, 0x2f, 0x63, 0x75, 0x74, 0x6c, 0x61, 0x73, 0x73, 0x5f, 0x73, 0x77, 0x65
        /*005e*/ 	.byte	0x65, 0x70, 0x5f, 0x73, 0x72, 0x63, 0x2f, 0x69, 0x6e, 0x63, 0x6c, 0x75, 0x64, 0x65, 0x2f, 0x63
        /*006e*/ 	.byte	0x75, 0x74, 0x65, 0x2f, 0x61, 0x74, 0x6f, 0x6d, 0x2f, 0x63, 0x6f, 0x70, 0x79, 0x5f, 0x74, 0x72
        /*007e*/ 	.byte	0x61, 0x69, 0x74, 0x73, 0x5f, 0x73, 0x6d, 0x31, 0x30, 0x30, 0x2e, 0x68, 0x70, 0x70, 0x00
	.type		$str$25,@object
	.size		$str$25,(__unnamed_1 - $str$25)
$str$25:
        /*008d*/ 	.byte	0x28, 0x28, 0x75, 0x69, 0x6e, 0x74, 0x33, 0x32, 0x5f, 0x74, 0x28, 0x74, 0x68, 0x72, 0x65, 0x61
        /*009d*/ 	.byte	0x64, 0x49, 0x64, 0x78, 0x2e, 0x78, 0x29, 0x20, 0x2f, 0x20, 0x33, 0x32, 0x29, 0x20, 0x25, 0x20
        /*00ad*/ 	.byte	0x34, 0x29, 0x20, 0x3d, 0x3d, 0x20, 0x28, 0x28, 0x28, 0x74, 0x6d, 0x65, 0x6d, 0x5f, 0x61, 0x64
        /*00bd*/ 	.byte	0x64, 0x72, 0x20, 0x3e, 0x3e, 0x20, 0x31, 0x36, 0x29, 0x20, 0x2f, 0x20, 0x33, 0x32, 0x29, 0x20
        /*00cd*/ 	.byte	0x25, 0x20, 0x34, 0x29, 0x00
	.type		__unnamed_1,@object
	.size		__unnamed_1,(__unnamed_2 - __unnamed_1)
__unnamed_1:
        /*00d2*/ 	.byte	0x61, 0x75, 0x74, 0x6f, 0x20, 0x63, 0x75, 0x74, 0x65, 0x3a, 0x3a, 0x61, 0x73, 0x5f, 0x70, 0x6f
        /* <DEDUP_REMOVED lines=24> */
        /*0262*/ 	.byte	0x34, 0x38, 0x3e, 0x3e, 0x3e, 0x3e, 0x5d, 0x00
	.type		__unnamed_2,@object
	.size		__unnamed_2,(.L_2 - __unnamed_2)
__unnamed_2:
        /* <DEDUP_REMOVED lines=40> */
        /*04ea*/ 	.byte	0x3a, 0x3a, 0x43, 0x3c, 0x30, 0x3e, 0x3e, 0x3e, 0x3e, 0x5d, 0x00
.L_2:


//--------------------- .nv.shared._ZN7cutlass13device_kernelINS_4gemm6kernel13GemmUniversalIN4cute5tupleIJiiiiEEENS1_10collective13CollectiveMmaINS1_35MainloopSm100TmaUmmaWarpSpecializedILi3ELi2ELi4ENS5_IJNS4_1CILi2EEESB_NSA_ILi1EEEEEEEENS5_IJNSA_ILi128EEENSA_ILi64EEESG_EEENS_6half_tENS5_IJlSC_lEEESI_SJ_NS4_8TiledMMAINS4_8MMA_AtomIJNS4_26SM100_MMA_F16BF16_2x1SM_SSISI_SI_fLi128ELi64ELNS4_4UMMA5MajorE0ELSO_0ELNSN_7ScaleInE0ELSP_0EEEEEENS4_6LayoutINS5_IJSC_SC_SC_EEENS5_IJNSA_ILi0EEESU_SU_EEEEENS5_IJNS4_10UnderscoreESX_SX_EEEEENS4_28SM100_TMA_2SM_LOAD_MULTICASTENS4_14ComposedLayoutINS4_7SwizzleILi3ELi4ELi3EEENS4_18smem_ptr_flag_bitsILi16EEENSS_INS5_IJNSA_ILi8EEESG_EEENS5_IJSG_SC_EEEEEEEvNS4_8identityENS4_18SM100_TMA_2SM_LOADES1A_vS1B_EENS_8epilogue10collective18CollectiveEpilogueINS1E_23Sm100TmaWarpSpecializedILi3ELi2ELi16ELb1ELb0EEEJNS5_IJSG_SG_SG_EEENS5_IJNSS_ISG_SC_EENSS_INS5_IJNSA_ILi16EEESB_EEENS5_IJSC_NSA_ILi32EEEEEEEEEEESI_SJ_SI_SJ_NS1E_6fusion15FusionCallbacksIS1I_NS1R_17LinearCombinationISI_fSI_fLNS_15FloatRoundStyleE2EEES1J_S1Q_JEEENS4_5SM1004TMEM4LOAD26SM100_TMEM_LOAD_32dp32b16xENS4_13SM90_TMA_LOADENS11_INS12_ILi1ELi4ELi3EEES15_NSS_INS5_IJS16_S1L_EEENS5_IJS1L_SC_EEEEEEENS4_39AutoVectorizingCopyWithAssumedAlignmentILi128EEENS4_14SM90_TMA_STOREES26_S28_S28_EEEvvEEEEvNT_6ParamsE --------------------------
	.section	.nv.shared._ZN7cutlass13device_kernelINS_4gemm6kernel13GemmUniversalIN4cute5tupleIJiiiiEEENS1_10collective13CollectiveMmaINS1_35MainloopSm100TmaUmmaWarpSpecializedILi3ELi2ELi4ENS5_IJNS4_1CILi2EEESB_NSA_ILi1EEEEEEEENS5_IJNSA_ILi128EEENSA_ILi64EEESG_EEENS_6half_tENS5_IJlSC_lEEESI_SJ_NS4_8TiledMMAINS4_8MMA_AtomIJNS4_26SM100_MMA_F16BF16_2x1SM_SSISI_SI_fLi128ELi64ELNS4_4UMMA5MajorE0ELSO_0ELNSN_7ScaleInE0ELSP_0EEEEEENS4_6LayoutINS5_IJSC_SC_SC_EEENS5_IJNSA_ILi0EEESU_SU_EEEEENS5_IJNS4_10UnderscoreESX_SX_EEEEENS4_28SM100_TMA_2SM_LOAD_MULTICASTENS4_14ComposedLayoutINS4_7SwizzleILi3ELi4ELi3EEENS4_18smem_ptr_flag_bitsILi16EEENSS_INS5_IJNSA_ILi8EEESG_EEENS5_IJSG_SC_EEEEEEEvNS4_8identityENS4_18SM100_TMA_2SM_LOADES1A_vS1B_EENS_8epilogue10collective18CollectiveEpilogueINS1E_23Sm100TmaWarpSpecializedILi3ELi2ELi16ELb1ELb0EEEJNS5_IJSG_SG_SG_EEENS5_IJNSS_ISG_SC_EENSS_INS5_IJNSA_ILi16EEESB_EEENS5_IJSC_NSA_ILi32EEEEEEEEEEESI_SJ_SI_SJ_NS1E_6fusion15FusionCallbacksIS1I_NS1R_17LinearCombinationISI_fSI_fLNS_15FloatRoundStyleE2EEES1J_S1Q_JEEENS4_5SM1004TMEM4LOAD26SM100_TMEM_LOAD_32dp32b16xENS4_13SM90_TMA_LOADENS11_INS12_ILi1ELi4ELi3EEES15_NSS_INS5_IJS16_S1L_EEENS5_IJS1L_SC_EEEEEEENS4_39AutoVectorizingCopyWithAssumedAlignmentILi128EEENS4_14SM90_TMA_STOREES26_S28_S28_EEEvvEEEEvNT_6ParamsE,"aw",@nobits
	.sectionflags	@""
	.align	16
	.zero		1024


//--------------------- .nv.shared.reserved.0     --------------------------
	.section	.nv.shared.reserved.0,"aw",@nobits
	.weak		__nv_reservedSMEM_offset_0_alias
	.size		__nv_reservedSMEM_offset_0_alias, 0, 64
	.other		__nv_reservedSMEM_offset_0_alias,@"STO_CUDA_RESERVED_SHARED STV_DEFAULT"
__nv_reservedSMEM_offset_0_alias:
	.zero		0
.nv.shared.reserved.0:
	.zero		64
	.weak		__nv_reservedSMEM_tcgen05_partition
	.type		__nv_reservedSMEM_tcgen05_partition,@object
	.size		__nv_reservedSMEM_tcgen05_partition,(.L_0 - __nv_reservedSMEM_tcgen05_partition)
__nv_reservedSMEM_tcgen05_partition:
	.zero		32
.L_0:


//--------------------- .nv.global                --------------------------
	.section	.nv.global,"aw",@nobits
.nv.global:
	.type		_ZN39_INTERNAL_76781ba4_4_k_cu_564288ae_70554cute1_E,@object
	.size		_ZN39_INTERNAL_76781ba4_4_k_cu_564288ae_70554cute1_E,(_ZN39_INTERNAL_76781ba4_4_k_cu_564288ae_70554cuda3std3__45__cpo6cbeginE - _ZN39_INTERNAL_76781ba4_4_k_cu_564288ae_70554cute1_E)
_ZN39_INTERNAL_76781ba4_4_k_cu_564288ae_70554cute1_E:
	.zero		1
	.type		_ZN39_INTERNAL_76781ba4_4_k_cu_564288ae_70554cuda3std3__45__cpo6cbeginE,@object
	.size		_ZN39_INTERNAL_76781ba4_4_k_cu_564288ae_70554cuda3std3__45__cpo6cbeginE,(_ZN39_INTERNAL_76781ba4_4_k_cu_564288ae_70554cuda3std3__48in_placeE - _ZN39_INTERNAL_76781ba4_4_k_cu_564288ae_70554cuda3std3__45__cpo6cbeginE)
_ZN39_INTERNAL_76781ba4_4_k_cu_564288ae_70554cuda3std3__45__cpo6cbeginE:
	.zero		1
	.type		_ZN39_INTERNAL_76781ba4_4_k_cu_564288ae_70554cuda3std3__48in_placeE,@object
	.size		_ZN39_INTERNAL_76781ba4_4_k_cu_564288ae_70554cuda3std3__48in_placeE,(_ZN39_INTERNAL_76781ba4_4_k_cu_564288ae_70554cuda3std6ranges3__45__cpo9iter_moveE - _ZN39_INTERNAL_76781ba4_4_k_cu_564288ae_70554cuda3std3__48in_placeE)
_ZN39_INTERNAL_76781ba4_4_k_cu_564288ae_70554cuda3std3__48in_placeE:
	.zero		1
	.type		_ZN39_INTERNAL_76781ba4_4_k_cu_564288ae_70554cuda3std6ranges3__45__cpo9iter_moveE,@object
	.size		_ZN39_INTERNAL_76781ba4_4_k_cu_564288ae_70554cuda3std6ranges3__45__cpo9iter_moveE,(_ZN39_INTERNAL_76781ba4_4_k_cu_564288ae_70554cuda3std3__45__cpo5beginE - _ZN39_INTERNAL_76781ba4_4_k_cu_564288ae_70554cuda3std6ranges3__45__cpo9iter_moveE)
_ZN39_INTERNAL_76781ba4_4_k_cu_564288ae_70554cuda3std6ranges3__45__cpo9iter_moveE:
	.zero		1
	.type		_ZN39_INTERNAL_76781ba4_4_k_cu_564288ae_70554cuda3std3__45__cpo5beginE,@object
	.size		_ZN39_INTERNAL_76781ba4_4_k_cu_564288ae_70554cuda3std3__45__cpo5beginE,(_ZN39_INTERNAL_76781ba4_4_k_cu_564288ae_70554cuda3std3__441_GLOBAL__N__76781ba4_4_k_cu_564288ae_70556ignoreE - _ZN39_INTERNAL_76781ba4_4_k_cu_564288ae_70554cuda3std3__45__cpo5beginE)
_ZN39_INTERNAL_76781ba4_4_k_cu_564288ae_70554cuda3std3__45__cpo5beginE:
	.zero		1
	.type		_ZN39_INTERNAL_76781ba4_4_k_cu_564288ae_70554cuda3std3__441_GLOBAL__N__76781ba4_4_k_cu_564288ae_70556ignoreE,@object
	.size		_ZN39_INTERNAL_76781ba4_4_k_cu_564288ae_70554cuda3std3__441_GLOBAL__N__76781ba4_4_k_cu_564288ae_70556ignoreE,(_ZN39_INTERNAL_76781ba4_4_k_cu_564288ae_70554cute7productE - _ZN39_INTERNAL_76781ba4_4_k_cu_564288ae_70554cuda3std3__441_GLOBAL__N__76781ba4_4_k_cu_564288ae_70556ignoreE)
_ZN39_INTERNAL_76781ba4_4_k_cu_564288ae_70554cuda3std3__441_GLOBAL__N__76781ba4_4_k_cu_564288ae_70556ignoreE:
	.zero		1
	.type		_ZN39_INTERNAL_76781ba4_4_k_cu_564288ae_70554cute7productE,@object
	.size		_ZN39_INTERNAL_76781ba4_4_k_cu_564288ae_70554cute7productE,(_ZN39_INTERNAL_76781ba4_4_k_cu_564288ae_70554cuda3std3__45__cpo3endE - _ZN39_INTERNAL_76781ba4_4_k_cu_564288ae_70554cute7productE)
_ZN39_INTERNAL_76781ba4_4_k_cu_564288ae_70554cute7productE:
	.zero		1
	.type		_ZN39_INTERNAL_76781ba4_4_k_cu_564288ae_70554cuda3std3__45__cpo3endE,@object
	.size		_ZN39_INTERNAL_76781ba4_4_k_cu_564288ae_70554cuda3std3__45__cpo3endE,(_ZN39_INTERNAL_76781ba4_4_k_cu_564288ae_70554cuda3std3__419piecewise_constructE - _ZN39_INTERNAL_76781ba4_4_k_cu_564288ae_70554cuda3std3__45__cpo3endE)
_ZN39_INTERNAL_76781ba4_4_k_cu_564288ae_70554cuda3std3__45__cpo3endE:
	.zero		1
	.type		_ZN39_INTERNAL_76781ba4_4_k_cu_564288ae_70554cuda3std3__419piecewise_constructE,@object
	.size		_ZN39_INTERNAL_76781ba4_4_k_cu_564288ae_70554cuda3std3__419piecewise_constructE,(_ZN39_INTERNAL_76781ba4_4_k_cu_564288ae_70554cuda3std3__45__cpo4cendE - _ZN39_INTERNAL_76781ba4_4_k_cu_564288ae_70554cuda3std3__419piecewise_constructE)
_ZN39_INTERNAL_76781ba4_4_k_cu_564288ae_70554cuda3std3__419piecewise_constructE:
	.zero		1
	.type		_ZN39_INTERNAL_76781ba4_4_k_cu_564288ae_70554cuda3std3__45__cpo4cendE,@object
	.size		_ZN39_INTERNAL_76781ba4_4_k_cu_564288ae_70554cuda3std3__45__cpo4cendE,(_ZN39_INTERNAL_76781ba4_4_k_cu_564288ae_70554cuda3std6ranges3__45__cpo4swapE - _ZN39_INTERNAL_76781ba4_4_k_cu_564288ae_70554cuda3std3__45__cpo4cendE)
_ZN39_INTERNAL_76781ba4_4_k_cu_564288ae_70554cuda3std3__45__cpo4cendE:
	.zero		1
	.type		_ZN39_INTERNAL_76781ba4_4_k_cu_564288ae_70554cuda3std6ranges3__45__cpo4swapE,@object
	.size		_ZN39_INTERNAL_76781ba4_4_k_cu_564288ae_70554cuda3std6ranges3__45__cpo4swapE,(.L_10 - _ZN39_INTERNAL_76781ba4_4_k_cu_564288ae_70554cuda3std6ranges3__45__cpo4swapE)
_ZN39_INTERNAL_76781ba4_4_k_cu_564288ae_70554cuda3std6ranges3__45__cpo4swapE:
	.zero		1
.L_10:


//--------------------- .nv.constant0._ZN7cutlass13device_kernelINS_4gemm6kernel13GemmUniversalIN4cute5tupleIJiiiiEEENS1_10collective13CollectiveMmaINS1_35MainloopSm100TmaUmmaWarpSpecializedILi3ELi2ELi4ENS5_IJNS4_1CILi2EEESB_NSA_ILi1EEEEEEEENS5_IJNSA_ILi128EEENSA_ILi64EEESG_EEENS_6half_tENS5_IJlSC_lEEESI_SJ_NS4_8TiledMMAINS4_8MMA_AtomIJNS4_26SM100_MMA_F16BF16_2x1SM_SSISI_SI_fLi128ELi64ELNS4_4UMMA5MajorE0ELSO_0ELNSN_7ScaleInE0ELSP_0EEEEEENS4_6LayoutINS5_IJSC_SC_SC_EEENS5_IJNSA_ILi0EEESU_SU_EEEEENS5_IJNS4_10UnderscoreESX_SX_EEEEENS4_28SM100_TMA_2SM_LOAD_MULTICASTENS4_14ComposedLayoutINS4_7SwizzleILi3ELi4ELi3EEENS4_18smem_ptr_flag_bitsILi16EEENSS_INS5_IJNSA_ILi8EEESG_EEENS5_IJSG_SC_EEEEEEEvNS4_8identityENS4_18SM100_TMA_2SM_LOADES1A_vS1B_EENS_8epilogue10collective18CollectiveEpilogueINS1E_23Sm100TmaWarpSpecializedILi3ELi2ELi16ELb1ELb0EEEJNS5_IJSG_SG_SG_EEENS5_IJNSS_ISG_SC_EENSS_INS5_IJNSA_ILi16EEESB_EEENS5_IJSC_NSA_ILi32EEEEEEEEEEESI_SJ_SI_SJ_NS1E_6fusion15FusionCallbacksIS1I_NS1R_17LinearCombinationISI_fSI_fLNS_15FloatRoundStyleE2EEES1J_S1Q_JEEENS4_5SM1004TMEM4LOAD26SM100_TMEM_LOAD_32dp32b16xENS4_13SM90_TMA_LOADENS11_INS12_ILi1ELi4ELi3EEES15_NSS_INS5_IJS16_S1L_EEENS5_IJS1L_SC_EEEEEEENS4_39AutoVectorizingCopyWithAssumedAlignmentILi128EEENS4_14SM90_TMA_STOREES26_S28_S28_EEEvvEEEEvNT_6ParamsE --------------------------
	.section	.nv.constant0._ZN7cutlass13device_kernelINS_4gemm6kernel13GemmUniversalIN4cute5tupleIJiiiiEEENS1_10collective13CollectiveMmaINS1_35MainloopSm100TmaUmmaWarpSpecializedILi3ELi2ELi4ENS5_IJNS4_1CILi2EEESB_NSA_ILi1EEEEEEEENS5_IJNSA_ILi128EEENSA_ILi64EEESG_EEENS_6half_tENS5_IJlSC_lEEESI_SJ_NS4_8TiledMMAINS4_8MMA_AtomIJNS4_26SM100_MMA_F16BF16_2x1SM_SSISI_SI_fLi128ELi64ELNS4_4UMMA5MajorE0ELSO_0ELNSN_7ScaleInE0ELSP_0EEEEEENS4_6LayoutINS5_IJSC_SC_SC_EEENS5_IJNSA_ILi0EEESU_SU_EEEEENS5_IJNS4_10UnderscoreESX_SX_EEEEENS4_28SM100_TMA_2SM_LOAD_MULTICASTENS4_14ComposedLayoutINS4_7SwizzleILi3ELi4ELi3EEENS4_18smem_ptr_flag_bitsILi16EEENSS_INS5_IJNSA_ILi8EEESG_EEENS5_IJSG_SC_EEEEEEEvNS4_8identityENS4_18SM100_TMA_2SM_LOADES1A_vS1B_EENS_8epilogue10collective18CollectiveEpilogueINS1E_23Sm100TmaWarpSpecializedILi3ELi2ELi16ELb1ELb0EEEJNS5_IJSG_SG_SG_EEENS5_IJNSS_ISG_SC_EENSS_INS5_IJNSA_ILi16EEESB_EEENS5_IJSC_NSA_ILi32EEEEEEEEEEESI_SJ_SI_SJ_NS1E_6fusion15FusionCallbacksIS1I_NS1R_17LinearCombinationISI_fSI_fLNS_15FloatRoundStyleE2EEES1J_S1Q_JEEENS4_5SM1004TMEM4LOAD26SM100_TMEM_LOAD_32dp32b16xENS4_13SM90_TMA_LOADENS11_INS12_ILi1ELi4ELi3EEES15_NSS_INS5_IJS16_S1L_EEENS5_IJS1L_SC_EEEEEEENS4_39AutoVectorizingCopyWithAssumedAlignmentILi128EEENS4_14SM90_TMA_STOREES26_S28_S28_EEEvvEEEEvNT_6ParamsE,"a",@progbits
	.sectionflags	@""
	.align	4
.nv.constant0._ZN7cutlass13device_kernelINS_4gemm6kernel13GemmUniversalIN4cute5tupleIJiiiiEEENS1_10collective13CollectiveMmaINS1_35MainloopSm100TmaUmmaWarpSpecializedILi3ELi2ELi4ENS5_IJNS4_1CILi2EEESB_NSA_ILi1EEEEEEEENS5_IJNSA_ILi128EEENSA_ILi64EEESG_EEENS_6half_tENS5_IJlSC_lEEESI_SJ_NS4_8TiledMMAINS4_8MMA_AtomIJNS4_26SM100_MMA_F16BF16_2x1SM_SSISI_SI_fLi128ELi64ELNS4_4UMMA5MajorE0ELSO_0ELNSN_7ScaleInE0ELSP_0EEEEEENS4_6LayoutINS5_IJSC_SC_SC_EEENS5_IJNSA_ILi0EEESU_SU_EEEEENS5_IJNS4_10UnderscoreESX_SX_EEEEENS4_28SM100_TMA_2SM_LOAD_MULTICASTENS4_14ComposedLayoutINS4_7SwizzleILi3ELi4ELi3EEENS4_18smem_ptr_flag_bitsILi16EEENSS_INS5_IJNSA_ILi8EEESG_EEENS5_IJSG_SC_EEEEEEEvNS4_8identityENS4_18SM100_TMA_2SM_LOADES1A_vS1B_EENS_8epilogue10collective18CollectiveEpilogueINS1E_23Sm100TmaWarpSpecializedILi3ELi2ELi16ELb1ELb0EEEJNS5_IJSG_SG_SG_EEENS5_IJNSS_ISG_SC_EENSS_INS5_IJNSA_ILi16EEESB_EEENS5_IJSC_NSA_ILi32EEEEEEEEEEESI_SJ_SI_SJ_NS1E_6fusion15FusionCallbacksIS1I_NS1R_17LinearCombinationISI_fSI_fLNS_15FloatRoundStyleE2EEES1J_S1Q_JEEENS4_5SM1004TMEM4LOAD26SM100_TMEM_LOAD_32dp32b16xENS4_13SM90_TMA_LOADENS11_INS12_ILi1ELi4ELi3EEES15_NSS_INS5_IJS16_S1L_EEENS5_IJS1L_SC_EEEEEEENS4_39AutoVectorizingCopyWithAssumedAlignmentILi128EEENS4_14SM90_TMA_STOREES26_S28_S28_EEEvvEEEEvNT_6ParamsE:
	.zero		2944


//--------------------- SYMBOLS --------------------------

	.type		.nv.reservedSmem.offset0,@object
	.size		.nv.reservedSmem.offset0,0x4
	.type		.nv.reservedSmem.cap,@object
	.size		.nv.reservedSmem.cap,0x4
	.type		__assertfail,@function
